def gluon_wgmma(
    a_ptr,
    b_ptr,
    c_ptr,
    M,
    N,
    K,
    stride_am,
    stride_bk,
    stride_cm,
    BLOCK_M: gl.constexpr,
    BLOCK_N: gl.constexpr,
    BLOCK_K: gl.constexpr,
    DTYPE: gl.constexpr,
    A_LAYOUT: gl.constexpr,
    B_LAYOUT: gl.constexpr,
    C_LAYOUT: gl.constexpr,
    B_SHAPE: gl.constexpr,
    TRANS_B: gl.constexpr,
    NUM_BUFFERS: gl.constexpr,
    NUM_WARPS: gl.constexpr,
):
    a_desc = tma.make_tensor_descriptor(
        a_ptr, [M, K], [stride_am, 1], [BLOCK_M, BLOCK_K], A_LAYOUT
    )
    b_desc = tma.make_tensor_descriptor(
        b_ptr,
        [N, K] if TRANS_B else [K, N],
        [stride_bk, 1],
        B_SHAPE,
        B_LAYOUT,
    )
    c_desc = tma.make_tensor_descriptor(
        c_ptr, [M, N], [stride_cm, 1], [BLOCK_M, BLOCK_N], C_LAYOUT
    )

    a_bufs = gl.allocate_shared_memory(
        DTYPE, [NUM_BUFFERS, BLOCK_M, BLOCK_K], A_LAYOUT
    )
    b_bufs = gl.allocate_shared_memory(DTYPE, [NUM_BUFFERS] + B_SHAPE, B_LAYOUT)

    pid_m = gl.program_id(0)
    pid_n = gl.program_id(1)
    off_m = pid_m * BLOCK_M
    off_n = pid_n * BLOCK_N

    mma_layout: gl.constexpr = pick_wgmma_layout(DTYPE, BLOCK_M, BLOCK_N, NUM_WARPS)
    acc = warpgroup_mma_init(
        gl.zeros((BLOCK_M, BLOCK_N), dtype=gl.float32, layout=mma_layout)
    )

    bars = gl.allocate_shared_memory(
        gl.int64, [NUM_BUFFERS, 1], mbarrier.MBarrierLayout()
    )
    for i in gl.static_range(NUM_BUFFERS):
        mbarrier.init(bars.index(i), count=1)
    idx = 0
    phase = 0

    for k in range(0, K, BLOCK_K):
        a = a_bufs.index(idx)
        b = b_bufs.index(idx)
        bar = bars.index(idx)
        mbarrier.expect(bar, a_desc.block_type.nbytes + b_desc.block_type.nbytes)
        tma.async_copy_global_to_shared(a_desc, [off_m, k], bar, a)
        tma.async_copy_global_to_shared(
            b_desc, [off_n, k] if TRANS_B else [k, off_n], bar, b
        )
        mbarrier.wait(bar, phase=phase)

        if TRANS_B:
            b = b.permute((1, 0))
        acc = warpgroup_mma_wait(num_outstanding=0, deps=(acc,))
        acc = warpgroup_mma(a, b, acc, is_async=True)

        idx += 1
        if idx == NUM_BUFFERS:
            idx = 0
            phase ^= 1

    acc = warpgroup_mma_wait(num_outstanding=0, deps=(acc,))
    for i in gl.static_range(NUM_BUFFERS):
        mbarrier.invalidate(bars.index(i))

    c_smem = gl.allocate_shared_memory(DTYPE, [BLOCK_M, BLOCK_N], C_LAYOUT)
    c_smem.store(acc.to(DTYPE))
    fence_async_shared()
    tma.async_copy_shared_to_global(c_desc, [off_m, off_n], c_smem)
    tma.store_wait(pendings=0)

# config = {"BLOCK_K": 128, "BLOCK_M": 128, "BLOCK_N": 128, "arch": "sm_90", "dtype": "fp16", "num_buffers": 3, "num_warps": 8, "trans_b": 1}
# arch = sm_90


// ===== COMPILED SASS (sm_90a) =====

	.target	sm_90a

	.elftype	@"ET_EXEC"


//--------------------- .note.nv.tkinfo           --------------------------
	.section	.note.nv.tkinfo,"",@"SHT_NOTE"
	.sectionflags	@"SHF_NOTE_NV_TKINFO"
	.tkinfo
        /*0018*/ 	.word	0x00000002
        /*0030*/ 	.string	""
        /*0030*/ 	.string	"ptxas"
        /*0030*/ 	.string	"Cuda compilation tools, release 13.0, V13.0.88"
        /*0030*/ 	.string	"Build cuda_13.0.r13.0/compiler.36424714_0"
        /*0030*/ 	.string	"-v  -suppress-debug-info  -lineinfo  -arch sm_90a "



//--------------------- .note.nv.cuinfo           --------------------------
	.section	.note.nv.cuinfo,"",@"SHT_NOTE"
	.sectionflags	@"SHF_NOTE_NV_CUINFO"
        /*0018*/ 	.short	0x0002
        /*001a*/ 	.short	0x005a
        /*001c*/ 	.short	0x0082
	.zero		2


//--------------------- .nv.info                  --------------------------
	.section	.nv.info,"",@"SHT_CUDA_INFO"
	.align	4


	//----- nvinfo : EIATTR_REGCOUNT
	.align		4
        /*0000*/ 	.byte	0x04, 0x2f
        /*0002*/ 	.short	(.L_1 - .L_0)
	.align		4
.L_0:
        /*0004*/ 	.word	index@(gluon_wgmma)
        /*0008*/ 	.word	0x0000005a


	//----- nvinfo : EIATTR_FRAME_SIZE
	.align		4
.L_1:
        /*000c*/ 	.byte	0x04, 0x11
        /*000e*/ 	.short	(.L_3 - .L_2)
	.align		4
.L_2:
        /*0010*/ 	.word	index@(gluon_wgmma)
        /*0014*/ 	.word	0x00000000


	//----- nvinfo : EIATTR_MIN_STACK_SIZE
	.align		4
.L_3:
        /*0018*/ 	.byte	0x04, 0x12
        /*001a*/ 	.short	(.L_5 - .L_4)
	.align		4
.L_4:
        /*001c*/ 	.word	index@(gluon_wgmma)
        /*0020*/ 	.word	0x00000000
.L_5:


//--------------------- .nv.compat                --------------------------
	.section	.nv.compat,"",@"SHT_CUDA_COMPAT_INFO"
	.align	4
        /*0000*/ 	.byte	0x02, 0x09, 0x01, 0x00, 0x02, 0x02, 0x04, 0x00, 0x02, 0x05, 0x05, 0x00, 0x03, 0x07, 0x01, 0x01
        /*0010*/ 	.byte	0x02, 0x03, 0x03, 0x00, 0x02, 0x06, 0x01, 0x00, 0x04, 0x0b, 0x08, 0x00, 0x00, 0x00, 0x00, 0x00
        /*0020*/ 	.byte	0x00, 0x00, 0x00, 0x00


//--------------------- .nv.info.gluon_wgmma      --------------------------
	.section	.nv.info.gluon_wgmma,"",@"SHT_CUDA_INFO"
	.sectionflags	@""
	.align	4


	//----- nvinfo : EIATTR_CUDA_API_VERSION
	.align		4
        /*0000*/ 	.byte	0x04, 0x37
        /*0002*/ 	.short	(.L_7 - .L_6)
.L_6:
        /*0004*/ 	.word	0x00000082


	//----- nvinfo : EIATTR_KPARAM_INFO
	.align		4
.L_7:
        /*0008*/ 	.byte	0x04, 0x17
        /*000a*/ 	.short	(.L_9 - .L_8)
.L_8:
        /*000c*/ 	.word	0x00000000
        /*0010*/ 	.short	0x000a
        /*0012*/ 	.short	0x0048
        /*0014*/ 	.byte	0x00, 0xf4, 0x21, 0x00


	//----- nvinfo : EIATTR_KPARAM_INFO
	.align		4
.L_9:
        /*0018*/ 	.byte	0x04, 0x17
        /*001a*/ 	.short	(.L_11 - .L_10)
.L_10:
        /*001c*/ 	.word	0x00000000
        /*0020*/ 	.short	0x0009
        /*0022*/ 	.short	0x0040
        /*0024*/ 	.byte	0x00, 0xf4, 0x21, 0x00


	//----- nvinfo : EIATTR_KPARAM_INFO
	.align		4
.L_11:
        /*0028*/ 	.byte	0x04, 0x17
        /*002a*/ 	.short	(.L_13 - .L_12)
.L_12:
        /*002c*/ 	.word	0x00000000
        /*0030*/ 	.short	0x0008
        /*0032*/ 	.short	0x0038
        /*0034*/ 	.byte	0x00, 0xf0, 0x21, 0x00


	//----- nvinfo : EIATTR_KPARAM_INFO
	.align		4
.L_13:
        /*0038*/ 	.byte	0x04, 0x17
        /*003a*/ 	.short	(.L_15 - .L_14)
.L_14:
        /*003c*/ 	.word	0x00000000
        /*0040*/ 	.short	0x0007
        /*0042*/ 	.short	0x0030
        /*0044*/ 	.byte	0x00, 0xf0, 0x21, 0x00


	//----- nvinfo : EIATTR_KPARAM_INFO
	.align		4
.L_15:
        /*0048*/ 	.byte	0x04, 0x17
        /*004a*/ 	.short	(.L_17 - .L_16)
.L_16:
        /*004c*/ 	.word	0x00000000
        /*0050*/ 	.short	0x0006
        /*0052*/ 	.short	0x0028
        /*0054*/ 	.byte	0x00, 0xf0, 0x21, 0x00


	//----- nvinfo : EIATTR_KPARAM_INFO
	.align		4
.L_17:
        /*0058*/ 	.byte	0x04, 0x17
        /*005a*/ 	.short	(.L_19 - .L_18)
.L_18:
        /*005c*/ 	.word	0x00000000
        /*0060*/ 	.short	0x0005
        /*0062*/ 	.short	0x0020
        /*0064*/ 	.byte	0x00, 0xf0, 0x11, 0x00


	//----- nvinfo : EIATTR_KPARAM_INFO
	.align		4
.L_19:
        /*0068*/ 	.byte	0x04, 0x17
        /*006a*/ 	.short	(.L_21 - .L_20)
.L_20:
        /*006c*/ 	.word	0x00000000
        /*0070*/ 	.short	0x0004
        /*0072*/ 	.short	0x001c
        /*0074*/ 	.byte	0x00, 0xf0, 0x11, 0x00


	//----- nvinfo : EIATTR_KPARAM_INFO
	.align		4
.L_21:
        /*0078*/ 	.byte	0x04, 0x17
        /*007a*/ 	.short	(.L_23 - .L_22)
.L_22:
        /*007c*/ 	.word	0x00000000
        /*0080*/ 	.short	0x0003
        /*0082*/ 	.short	0x0018
        /*0084*/ 	.byte	0x00, 0xf0, 0x11, 0x00


	//----- nvinfo : EIATTR_KPARAM_INFO
	.align		4
.L_23:
        /*0088*/ 	.byte	0x04, 0x17
        /*008a*/ 	.short	(.L_25 - .L_24)
.L_24:
        /*008c*/ 	.word	0x00000000
        /*0090*/ 	.short	0x0002
        /*0092*/ 	.short	0x0010
        /*0094*/ 	.byte	0x00, 0xf4, 0x21, 0x00


	//----- nvinfo : EIATTR_KPARAM_INFO
	.align		4
.L_25:
        /*0098*/ 	.byte	0x04, 0x17
        /*009a*/ 	.short	(.L_27 - .L_26)
.L_26:
        /*009c*/ 	.word	0x00000000
        /*00a0*/ 	.short	0x0001
        /*00a2*/ 	.short	0x0008
        /*00a4*/ 	.byte	0x00, 0xf4, 0x21, 0x00


	//----- nvinfo : EIATTR_KPARAM_INFO
	.align		4
.L_27:
        /*00a8*/ 	.byte	0x04, 0x17
        /*00aa*/ 	.short	(.L_29 - .L_28)
.L_28:
        /*00ac*/ 	.word	0x00000000
        /*00b0*/ 	.short	0x0000
        /*00b2*/ 	.short	0x0000
        /*00b4*/ 	.byte	0x00, 0xf4, 0x21, 0x00


	//----- nvinfo : EIATTR_SPARSE_MMA_MASK
	.align		4
.L_29:
        /*00b8*/ 	.byte	0x03, 0x50
        /*00ba*/ 	.short	0x0000


	//----- nvinfo : EIATTR_MAXREG_COUNT
	.align		4
        /*00bc*/ 	.byte	0x03, 0x1b
        /*00be*/ 	.short	0x00ff


	//----- nvinfo : EIATTR_NUM_BARRIERS
	.align		4
        /*00c0*/ 	.byte	0x02, 0x4c
        /*00c2*/ 	.byte	0x01
	.zero		1


	//----- nvinfo : EIATTR_MERCURY_ISA_VERSION
	.align		4
        /*00c4*/ 	.byte	0x03, 0x5f
        /*00c6*/ 	.short	0x0101


	//----- nvinfo : EIATTR_INT_WARP_WIDE_INSTR_OFFSETS
	.align		4
        /*00c8*/ 	.byte	0x04, 0x31
        /*00ca*/ 	.short	(.L_31 - .L_30)


	//   ....[0]....
.L_30:
        /*00cc*/ 	.word	0x00001320


	//   ....[1]....
        /*00d0*/ 	.word	0x00001340


	//   ....[2]....
        /*00d4*/ 	.word	0x00001350


	//   ....[3]....
        /*00d8*/ 	.word	0x00001430


	//   ....[4]....
        /*00dc*/ 	.word	0x00001920


	//   ....[5]....
        /*00e0*/ 	.word	0x00001930


	//   ....[6]....
        /*00e4*/ 	.word	0x000019b0


	//   ....[7]....
        /*00e8*/ 	.word	0x000019c0


	//   ....[8]....
        /*00ec*/ 	.word	0x000021b0


	//   ....[9]....
        /*00f0*/ 	.word	0x000021c0


	//----- nvinfo : EIATTR_COOP_GROUP_MASK_REGIDS
	.align		4
.L_31:
        /*00f4*/ 	.byte	0x04, 0x29
        /*00f6*/ 	.short	(.L_33 - .L_32)


	//   ....[0]....
.L_32:
        /*00f8*/ 	.word	0xffffffff


	//   ....[1]....
        /*00fc*/ 	.word	0xffffffff


	//   ....[2]....
        /*0100*/ 	.word	0xffffffff


	//----- nvinfo : EIATTR_COOP_GROUP_INSTR_OFFSETS
	.align		4
.L_33:
        /*0104*/ 	.byte	0x04, 0x28
        /*0106*/ 	.short	(.L_35 - .L_34)


	//   ....[0]....
.L_34:
        /*0108*/ 	.word	0x00000150


	//   ....[1]....
        /*010c*/ 	.word	0x00000700


	//   ....[2]....
        /*0110*/ 	.word	0x00000cf0


	//----- nvinfo : EIATTR_MBARRIER_INSTR_OFFSETS
	.align		4
.L_35:
        /*0114*/ 	.byte	0x04, 0x39
        /*0116*/ 	.short	(.L_37 - .L_36)


	//   ....[0]....
.L_36:
        /*0118*/ 	.word	0x000014b0
        /*011c*/ 	.word	0x000000ff
        /*0120*/ 	.word	0x00030000
        /*0124*/ 	.short	0x0100
        /*0126*/ 	.byte	0x0c
	.zero		1


	//   ....[1]....
        /*0128*/ 	.word	0x00001610
        /*012c*/ 	.word	0x000000ff
        /*0130*/ 	.word	0x00030008
        /*0134*/ 	.short	0x0100
        /*0136*/ 	.byte	0x0c
	.zero		1


	//   ....[2]....
        /*0138*/ 	.word	0x00001630
        /*013c*/ 	.word	0x000000ff
        /*0140*/ 	.word	0x00030010
        /*0144*/ 	.short	0x0100
        /*0146*/ 	.byte	0x0c
	.zero		1


	//   ....[3]....
        /*0148*/ 	.word	0x00001a80
        /*014c*/ 	.word	0x000000ff
        /*0150*/ 	.word	0x00030000
        /*0154*/ 	.short	0x010a
        /*0156*/ 	.byte	0x07
	.zero		1


	//   ....[4]....
        /*0158*/ 	.word	0x00001ef0
        /*015c*/ 	.word	0x000000ff
        /*0160*/ 	.word	0x00030000
        /*0164*/ 	.short	0x0108
        /*0166*/ 	.byte	0x0c
	.zero		1


	//   ....[5]....
        /*0168*/ 	.word	0x00002010
        /*016c*/ 	.word	0x000000ff
        /*0170*/ 	.word	0x00030008
        /*0174*/ 	.short	0x0108
        /*0176*/ 	.byte	0x0c
	.zero		1


	//   ....[6]....
        /*0178*/ 	.word	0x000020f0
        /*017c*/ 	.word	0x000000ff
        /*0180*/ 	.word	0x00030010
        /*0184*/ 	.short	0x0108
        /*0186*/ 	.byte	0x0c
	.zero		1


	//   ....[7]....
        /*0188*/ 	.word	0x00002290
        /*018c*/ 	.word	0x000000ff
        /*0190*/ 	.word	0x00030000
        /*0194*/ 	.short	0x010a
        /*0196*/ 	.byte	0x07
	.zero		1


	//----- nvinfo : EIATTR_NUM_MBARRIERS
	.align		4
.L_37:
        /*0198*/ 	.byte	0x03, 0x38
        /*019a*/ 	.short	0x0003


	//----- nvinfo : EIATTR_EXIT_INSTR_OFFSETS
	.align		4
        /*019c*/ 	.byte	0x04, 0x1c
        /*019e*/ 	.short	(.L_39 - .L_38)


	//   ....[0]....
.L_38:
        /*01a0*/ 	.word	0x00002280


	//----- nvinfo : EIATTR_REQNTID
	.align		4
.L_39:
        /*01a4*/ 	.byte	0x04, 0x10
        /*01a6*/ 	.short	(.L_41 - .L_40)
.L_40:
        /*01a8*/ 	.word	0x00000100
        /*01ac*/ 	.word	0x00000001
        /*01b0*/ 	.word	0x00000001


	//----- nvinfo : EIATTR_CRS_STACK_SIZE
	.align		4
.L_41:
        /*01b4*/ 	.byte	0x04, 0x1e
        /*01b6*/ 	.short	(.L_43 - .L_42)
.L_42:
        /*01b8*/ 	.word	0x00000000


	//----- nvinfo : EIATTR_CBANK_PARAM_SIZE
	.align		4
.L_43:
        /*01bc*/ 	.byte	0x03, 0x19
        /*01be*/ 	.short	0x0050


	//----- nvinfo : EIATTR_PARAM_CBANK
	.align		4
        /*01c0*/ 	.byte	0x04, 0x0a
        /*01c2*/ 	.short	(.L_45 - .L_44)
	.align		4
.L_44:
        /*01c4*/ 	.word	index@(.nv.constant0.gluon_wgmma)
        /*01c8*/ 	.short	0x0210
        /*01ca*/ 	.short	0x0050


	//----- nvinfo : EIATTR_SW_WAR
	.align		4
.L_45:
        /*01cc*/ 	.byte	0x04, 0x36
        /*01ce*/ 	.short	(.L_47 - .L_46)
.L_46:
        /*01d0*/ 	.word	0x00000008
.L_47:


//--------------------- .nv.callgraph             --------------------------
	.section	.nv.callgraph,"",@"SHT_CUDA_CALLGRAPH"
	.align	4
	.sectionentsize	8
	.align		4
        /*0000*/ 	.word	0x00000000
	.align		4
        /*0004*/ 	.word	0xffffffff
	.align		4
        /*0008*/ 	.word	0x00000000
	.align		4
        /*000c*/ 	.word	0xfffffffe
	.align		4
        /*0010*/ 	.word	0x00000000
	.align		4
        /*0014*/ 	.word	0xfffffffd
	.align		4
        /*0018*/ 	.word	0x00000000
	.align		4
        /*001c*/ 	.word	0xfffffffc


//--------------------- .text.gluon_wgmma         --------------------------
	.section	.text.gluon_wgmma,"ax",@progbits
	.align	128
        .global         gluon_wgmma
        .type           gluon_wgmma,@function
        .size           gluon_wgmma,(.L_x_52 - gluon_wgmma)
        .other          gluon_wgmma,@"STO_CUDA_ENTRY STV_DEFAULT"
gluon_wgmma:
.text.gluon_wgmma:
[----:B------:R-:W-:Y:S01]  /*0000*/  LDC R1, c[0x0][0x28] ;  /* 0x00000a00ff017b82 */ /* 0x000fe20000000800 */
[----:B------:R-:W1:Y:S07]  /*0010*/  S2R R0, SR_TID.X ;  /* 0x0000000000007919 */ /* 0x000e6e0000002100 */
[----:B------:R-:W2:Y:S01]  /*0020*/  S2UR UR4, SR_CgaCtaId ;  /* 0x00000000000479c3 */ /* 0x000ea20000008800 */
[----:B------:R-:W-:Y:S01]  /*0030*/  UMOV UR12, 0x400 ;  /* 0x00000400000c7882 */ /* 0x000fe20000000000 */
[----:B------:R-:W-:Y:S01]  /*0040*/  ULDC UR6, c[0x0][0xc] ;  /* 0x0000030000067ab9 */ /* 0x000fe20000000800 */
[----:B------:R-:W-:Y:S01]  /*0050*/  ULDC.64 UR18, c[0x0][0x250] ;  /* 0x0000940000127ab9 */ /* 0x000fe20000000a00 */
[----:B------:R-:W-:Y:S04]  /*0060*/  BSSY B0, `(.L_x_0) ;  /* 0x000001f000007945 */ /* 0x000fe80003800000 */
[----:B------:R-:W3:Y:S08]  /*0070*/  LDC R4, c[0x0][0x228] ;  /* 0x00008a00ff047b82 */ /* 0x000ef00000000800 */
[----:B------:R-:W4:Y:S08]  /*0080*/  LDC R13, c[0x0][0x230] ;  /* 0x00008c00ff0d7b82 */ /* 0x000f300000000800 */
[----:B------:R-:W-:Y:S01]  /*0090*/  S2UR UR32, SR_CTAID.Y ;  /* 0x00000000002079c3 */ /* 0x000fe20000002600 */
[----:B--2---:R-:W-:-:S03]  /*00a0*/  ULEA UR12, UR4, UR12, 0x18 ;  /* 0x0000000c040c7291 */ /* 0x004fc6000f8ec03f */
[----:B------:R-:W-:Y:S01]  /*00b0*/  ULDC UR4, c[0x0][0x10] ;  /* 0x0000040000047ab9 */ /* 0x000fe20000000800 */
[----:B-1----:R-:W-:-:S03]  /*00c0*/  LOP3.LUT R6, R0, 0xff, RZ, 0xc0, !PT ;  /* 0x000000ff00067812 */ /* 0x002fc600078ec0ff */
[----:B------:R-:W1:Y:S01]  /*00d0*/  S2UR UR5, SR_CTAID.Z ;  /* 0x00000000000579c3 */ /* 0x000e620000002700 */
[----:B---3--:R-:W-:Y:S01]  /*00e0*/  VIADD R4, R4, 0xffffffff ;  /* 0xffffffff04047836 */ /* 0x008fe20000000000 */
[C---:B------:R-:W-:Y:S02]  /*00f0*/  ISETP.GE.U32.AND P0, PT, R6.reuse, 0x20, PT ;  /* 0x000000200600780c */ /* 0x040fe40003f06070 */
[C---:B------:R-:W-:Y:S02]  /*0100*/  ISETP.NE.U32.AND P2, PT, R6.reuse, RZ, PT ;  /* 0x000000ff0600720c */ /* 0x040fe40003f45070 */
[----:B------:R-:W-:Y:S02]  /*0110*/  LEA R12, R6, UR12, 0x2 ;  /* 0x0000000c060c7c11 */ /* 0x000fe4000f8e10ff */
[----:B------:R-:W2:Y:S01]  /*0120*/  S2UR UR33, SR_CTAID.X ;  /* 0x00000000002179c3 */ /* 0x000ea20000002500 */
[----:B----4-:R-:W-:-:S06]  /*0130*/  VIADD R9, R13, 0xffffffff ;  /* 0xffffffff0d097836 */ /* 0x010fcc0000000000 */
[----:B------:R3:W-:Y:S01]  /*0140*/  @!P0 STS [R12], RZ ;  /* 0x000000ff0c008388 */ /* 0x0007e20000000800 */
[----:B------:R-:W-:-:S03]  /*0150*/  NOP ;  /* 0x0000000000007918 */ /* 0x000fc60000000000 */
[----:B------:R3:W-:Y:S01]  /*0160*/  @!P2 STS [UR12+0x24], R4 ;  /* 0x00002404ff00a988 */ /* 0x0007e2000800080c */
[----:B-1----:R-:W-:-:S03]  /*0170*/  UIMAD UR4, UR5, UR4, UR32 ;  /* 0x00000004050472a4 */ /* 0x002fc6000f8e0220 */
[----:B------:R3:W-:Y:S01]  /*0180*/  @!P2 STS [UR12+0x20], R9 ;  /* 0x00002009ff00a988 */ /* 0x0007e2000800080c */
[----:B--2---:R-:W-:-:S04]  /*0190*/  UIMAD UR4, UR4, UR6, UR33 ;  /* 0x00000006040472a4 */ /* 0x004fc8000f8e0221 */
[----:B------:R-:W-:-:S03]  /*01a0*/  UIMAD UR5, UR4, 0x180, URZ ;  /* 0x00000180040578a4 */ /* 0x000fc6000f8e023f */
[----:B------:R-:W-:Y:S01]  /*01b0*/  UMOV UR4, URZ ;  /* 0x0000003f00047c82 */ /* 0x000fe20008000000 */
[----:B------:R-:W-:-:S04]  /*01c0*/  UIADD3 UR14, UP0, UR5, UR18, URZ ;  /* 0x00000012050e7290 */ /* 0x000fc8000ff1e03f */
[----:B------:R-:W-:Y:S01]  /*01d0*/  ULEA.HI.X.SX32 UR15, UR5, UR19, 0x1, UP0 ;  /* 0x00000013050f7291 */ /* 0x000fe200080f0e3f */
[----:B---3--:R-:W-:Y:S11]  /*01e0*/  @P2 BRA `(.L_x_1) ;  /* 0x0000000000182947 */ /* 0x008ff60003800000 */
[----:B------:R-:W1:Y:S01]  /*01f0*/  LDS R2, [UR12+0x8] ;  /* 0x0000080cff027984 */ /* 0x000e620008000800 */
[----:B------:R-:W2:Y:S01]  /*0200*/  LDC.64 R10, c[0x0][0x210] ;  /* 0x00008400ff0a7b82 */ /* 0x000ea20000000a00 */
[----:B------:R-:W-:Y:S02]  /*0210*/  IMAD.MOV.U32 R3, RZ, RZ, 0x70 ;  /* 0x00000070ff037424 */ /* 0x000fe400078e00ff */
[----:B--2---:R2:W-:Y:S03]  /*0220*/  STS.64 [UR12], R10 ;  /* 0x0000000aff007988 */ /* 0x0045e60008000a0c */
[----:B-1----:R-:W-:-:S05]  /*0230*/  LOP3.LUT R2, R2, 0x10, R3, 0xd8, !PT ;  /* 0x0000001002027812 */ /* 0x002fca00078ed803 */
[----:B------:R2:W-:Y:S02]  /*0240*/  STS [UR12+0x8], R2 ;  /* 0x00000802ff007988 */ /* 0x0005e4000800080c */
.L_x_1:
[----:B------:R-:W-:Y:S05]  /*0250*/  BSYNC B0 ;  /* 0x0000000000007941 */ /* 0x000fea0003800000 */
.L_x_0:
[----:B------:R-:W-:Y:S04]  /*0260*/  BSSY B0, `(.L_x_2) ;  /* 0x000000a000007945 */ /* 0x000fe80003800000 */
[----:B------:R-:W-:Y:S05]  /*0270*/  @P2 BRA `(.L_x_3) ;  /* 0x0000000000202947 */ /* 0x000fea0003800000 */
[----:B--2---:R-:W1:Y:S01]  /*0280*/  LDS R2, [UR12+0x34] ;  /* 0x0000340cff027984 */ /* 0x004e620008000800 */
[----:B------:R-:W-:Y:S02]  /*0290*/  IMAD.MOV.U32 R3, RZ, RZ, 0x3f000000 ;  /* 0x3f000000ff037424 */ /* 0x000fe400078e00ff */
[----:B------:R-:W-:Y:S01]  /*02a0*/  @!P2 IMAD.MOV.U32 R5, RZ, RZ, 0x7f ;  /* 0x0000007fff05a424 */ /* 0x000fe200078e00ff */
[----:B------:R-:W2:Y:S02]  /*02b0*/  @!P2 LDS R8, [UR12+0x38] ;  /* 0x0000380cff08a984 */ /* 0x000ea40008000800 */
[----:B-1----:R-:W-:Y:S02]  /*02c0*/  LOP3.LUT R2, R2, 0xff000000, R3, 0xb8, !PT ;  /* 0xff00000002027812 */ /* 0x002fe400078eb803 */
[----:B--2---:R-:W-:-:S03]  /*02d0*/  @!P2 LOP3.LUT R3, R8, 0xff, R5, 0xb8, !PT ;  /* 0x000000ff0803a812 */ /* 0x004fc600078eb805 */
[----:B------:R1:W-:Y:S04]  /*02e0*/  STS [UR12+0x34], R2 ;  /* 0x00003402ff007988 */ /* 0x0003e8000800080c */
[----:B------:R1:W-:Y:S02]  /*02f0*/  @!P2 STS [UR12+0x38], R3 ;  /* 0x00003803ff00a988 */ /* 0x0003e4000800080c */
.L_x_3:
[----:B------:R-:W-:Y:S05]  /*0300*/  BSYNC B0 ;  /* 0x0000000000007941 */ /* 0x000fea0003800000 */
.L_x_2:
[----:B------:R-:W-:Y:S04]  /*0310*/  BSSY B0, `(.L_x_4) ;  /* 0x000000e000007945 */ /* 0x000fe80003800000 */
[----:B------:R-:W-:Y:S05]  /*0320*/  @P2 BRA `(.L_x_5) ;  /* 0x0000000000302947 */ /* 0x000fea0003800000 */
[----:B-1----:R-:W1:Y:S01]  /*0330*/  LDS R3, [UR12+0x34] ;  /* 0x0000340cff037984 */ /* 0x002e620008000800 */
[----:B--2---:R-:W2:Y:S03]  /*0340*/  LDC.64 R10, c[0x0][0x238] ;  /* 0x00008e00ff0a7b82 */ /* 0x004ea60000000a00 */
[----:B------:R-:W3:Y:S01]  /*0350*/  LDS R2, [UR12+0x1c] ;  /* 0x00001c0cff027984 */ /* 0x000ee20008000800 */
[C---:B--2---:R-:W-:Y:S01]  /*0360*/  SHF.L.U64.HI R8, R10.reuse, 0x1, R11 ;  /* 0x000000010a087819 */ /* 0x044fe2000001020b */
[----:B------:R-:W-:-:S03]  /*0370*/  IMAD.SHL.U32 R5, R10, 0x2, RZ ;  /* 0x000000020a057824 */ /* 0x000fc600078e00ff */
[--C-:B------:R-:W-:Y:S02]  /*0380*/  SHF.R.U32.HI R7, RZ, 0x4, R8.reuse ;  /* 0x00000004ff077819 */ /* 0x100fe40000011608 */
[----:B------:R-:W-:-:S05]  /*0390*/  SHF.R.U64 R5, R5, 0x4, R8 ;  /* 0x0000000405057819 */ /* 0x000fca0000001208 */
[----:B------:R4:W-:Y:S01]  /*03a0*/  STS [UR12+0xc], R5 ;  /* 0x00000c05ff007988 */ /* 0x0009e2000800080c */
[----:B-1----:R-:W-:Y:S02]  /*03b0*/  LOP3.LUT R3, R3, 0x7, RZ, 0xb8, !PT ;  /* 0x0000000703037812 */ /* 0x002fe400078eb8ff */
[----:B---3--:R-:W-:-:S03]  /*03c0*/  LOP3.LUT R2, R2, 0xf, R7, 0xb8, !PT ;  /* 0x0000000f02027812 */ /* 0x008fc600078eb807 */
[----:B------:R4:W-:Y:S04]  /*03d0*/  STS [UR12+0x34], R3 ;  /* 0x00003403ff007988 */ /* 0x0009e8000800080c */
[----:B------:R4:W-:Y:S02]  /*03e0*/  STS [UR12+0x1c], R2 ;  /* 0x00001c02ff007988 */ /* 0x0009e4000800080c */
.L_x_5:
[----:B------:R-:W-:Y:S05]  /*03f0*/  BSYNC B0 ;  /* 0x0000000000007941 */ /* 0x000fea0003800000 */
.L_x_4:
[----:B------:R-:W-:Y:S04]  /*0400*/  BSSY B1, `(.L_x_6) ;  /* 0x000001a000017945 */ /* 0x000fe80003800000 */
[----:B------:R-:W-:Y:S04]  /*0410*/  BSSY B0, `(.L_x_7) ;  /* 0x0000015000007945 */ /* 0x000fe80003800000 */
[----:B------:R-:W-:Y:S05]  /*0420*/  @P2 BRA `(.L_x_8) ;  /* 0x0000000000202947 */ /* 0x000fea0003800000 */
[----:B-12-4-:R-:W1:Y:S02]  /*0430*/  LDS R2, [UR12+0x34] ;  /* 0x0000340cff027984 */ /* 0x016e640008000800 */
[----:B-1----:R-:W-:-:S05]  /*0440*/  LOP3.LUT R2, R2, 0x38, RZ, 0xb8, !PT ;  /* 0x0000003802027812 */ /* 0x002fca00078eb8ff */
[----:B------:R1:W-:Y:S01]  /*0450*/  STS [UR12+0x34], R2 ;  /* 0x00003402ff007988 */ /* 0x0003e2000800080c */
[----:B------:R-:W-:Y:S05]  /*0460*/  @P2 BRA `(.L_x_9) ;  /* 0x0000000000202947 */ /* 0x000fea0003800000 */
[----:B-1----:R-:W1:Y:S01]  /*0470*/  LDS R2, [UR12+0x8] ;  /* 0x0000080cff027984 */ /* 0x002e620008000800 */
[----:B------:R-:W-:-:S05]  /*0480*/  IMAD.MOV.U32 R3, RZ, RZ, 0x780 ;  /* 0x00000780ff037424 */ /* 0x000fca00078e00ff */
[----:B-1----:R-:W-:-:S05]  /*0490*/  LOP3.LUT R2, R2, 0x300, R3, 0xd8, !PT ;  /* 0x0000030002027812 */ /* 0x002fca00078ed803 */
[----:B------:R3:W-:Y:S02]  /*04a0*/  STS [UR12+0x8], R2 ;  /* 0x00000802ff007988 */ /* 0x0007e4000800080c */
.L_x_8:
[----:B------:R-:W-:Y:S05]  /*04b0*/  @P2 BRA `(.L_x_10) ;  /* 0x0000000000282947 */ /* 0x000fea0003800000 */
[----:B-1234-:R-:W1:Y:S02]  /*04c0*/  LDS R2, [UR12+0x8] ;  /* 0x0000080cff027984 */ /* 0x01ee640008000800 */
[----:B-1----:R-:W-:-:S05]  /*04d0*/  LOP3.LUT R2, R2, 0x1800, RZ, 0xb8, !PT ;  /* 0x0000180002027812 */ /* 0x002fca00078eb8ff */
[----:B------:R2:W-:Y:S02]  /*04e0*/  STS [UR12+0x8], R2 ;  /* 0x00000802ff007988 */ /* 0x0005e4000800080c */
.L_x_9:
[----:B------:R-:W-:Y:S05]  /*04f0*/  @P2 BREAK B0 ;  /* 0x0000000000002942 */ /* 0x000fea0003800000 */
[----:B------:R-:W-:Y:S05]  /*0500*/  @P2 BRA `(.L_x_11) ;  /* 0x0000000000242947 */ /* 0x000fea0003800000 */
[----:B------:R-:W3:Y:S01]  /*0510*/  LDS R3, [UR12+0x8] ;  /* 0x0000080cff037984 */ /* 0x000ee20008000800 */
[----:B-12---:R-:W-:-:S05]  /*0520*/  IMAD.MOV.U32 R2, RZ, RZ, 0x6000 ;  /* 0x00006000ff027424 */ /* 0x006fca00078e00ff */
[----:B---3--:R-:W-:-:S04]  /*0530*/  LOP3.LUT R2, R3, 0x6000, R2, 0xd8, !PT ;  /* 0x0000600003027812 */ /* 0x008fc800078ed802 */
[----:B------:R-:W-:-:S05]  /*0540*/  LOP3.LUT R2, R2, 0x400000, RZ, 0xb8, !PT ;  /* 0x0040000002027812 */ /* 0x000fca00078eb8ff */
[----:B------:R5:W-:Y:S02]  /*0550*/  STS [UR12+0x8], R2 ;  /* 0x00000802ff007988 */ /* 0x000be4000800080c */
.L_x_10:
[----:B------:R-:W-:Y:S05]  /*0560*/  BSYNC B0 ;  /* 0x0000000000007941 */ /* 0x000fea0003800000 */
.L_x_7:
[----:B-12345:R-:W1:Y:S02]  /*0570*/  @!P2 LDS R2, [UR12+0x8] ;  /* 0x0000080cff02a984 */ /* 0x03ee640008000800 */
[----:B-1----:R-:W-:-:S05]  /*0580*/  @!P2 LOP3.LUT R2, R2, 0x8000, RZ, 0xb8, !PT ;  /* 0x000080000202a812 */ /* 0x002fca00078eb8ff */
[----:B------:R3:W-:Y:S02]  /*0590*/  @!P2 STS [UR12+0x8], R2 ;  /* 0x00000802ff00a988 */ /* 0x0007e4000800080c */
.L_x_11:
[----:B------:R-:W-:Y:S05]  /*05a0*/  BSYNC B1 ;  /* 0x0000000000017941 */ /* 0x000fea0003800000 */
.L_x_6:
[----:B------:R-:W-:Y:S05]  /*05b0*/  WARPSYNC.ALL ;  /* 0x0000000000007948 */ /* 0x000fea0003800000 */
[----:B------:R-:W-:Y:S05]  /*05c0*/  @P0 BRA `(.L_x_12) ;  /* 0x0000000000280947 */ /* 0x000fea0003800000 */
[----:B-123--:R-:W1:Y:S01]  /*05d0*/  S2R R2, SR_LANEID ;  /* 0x0000000000027919 */ /* 0x00ee620000000000 */
[----:B------:R-:W-:Y:S05]  /*05e0*/  WARPSYNC.ALL ;  /* 0x0000000000007948 */ /* 0x000fea0003800000 */
[----:B-1----:R-:W-:-:S05]  /*05f0*/  IMAD.SHL.U32 R5, R2, 0x4, RZ ;  /* 0x0000000402057824 */ /* 0x002fca00078e00ff */
[----:B------:R-:W1:Y:S01]  /*0600*/  LDS R7, [R5+UR12] ;  /* 0x0000000c05077984 */ /* 0x000e620008000800 */
[----:B------:R-:W-:-:S05]  /*0610*/  IADD3 R2, P1, R5, UR14, RZ ;  /* 0x0000000e05027c10 */ /* 0x000fca000ff3e0ff */
[----:B------:R-:W-:-:S05]  /*0620*/  IMAD.X R3, RZ, RZ, UR15, P1 ;  /* 0x0000000fff037e24 */ /* 0x000fca00088e06ff */
[----:B-1----:R4:W5:Y:S01]  /*0630*/  ATOMG.E.EXCH.STRONG.GPU PT, RZ, [R2], R7 ;  /* 0x0000000702ff73a8 */ /* 0x00296200041ee100 */
[----:B------:R-:W-:-:S04]  /*0640*/  DEPBAR {5,4,3,2,1,0} ;  /* 0x0000003f0000791a */ /* 0x000fc80000000000 */
[----:B------:R4:W-:Y:S01]  /*0650*/  UTMACCTL.IV [UR14] ;  /* 0x000000000e0079b9 */ /* 0x0009e20008000000 */
[----:B------:R-:W-:Y:S01]  /*0660*/  NOP ;  /* 0x0000000000007918 */ /* 0x000fe20000000000 */
.L_x_12:
[----:B------:R-:W-:Y:S05]  /*0670*/  @P0 BRA `(.L_x_13) ;  /* 0x00000000000c0947 */ /* 0x000fea0003800000 */
[----:B------:R0:W-:Y:S01]  /*0680*/  UTMACMDFLUSH ;  /* 0x00000000000079b7 */ /* 0x0001e20000000000 */
[----:B------:R-:W-:Y:S05]  /*0690*/  @P0 BRA `(.L_x_13) ;  /* 0x0000000000040947 */ /* 0x000fea0003800000 */
[----:B------:R-:W-:-:S04]  /*06a0*/  DEPBAR.LE SB0, 0x0 ;  /* 0x000080000000791a */ /* 0x000fc80000000000 */
.L_x_13:
[----:B------:R-:W-:Y:S05]  /*06b0*/  WARPSYNC.ALL ;  /* 0x0000000000007948 */ /* 0x000fea0003800000 */
[----:B-----5:R-:W-:Y:S06]  /*06c0*/  BAR.SYNC.DEFER_BLOCKING 0x0 ;  /* 0x0000000000007b1d */ /* 0x020fec0000010000 */
[----:B------:R-:W-:Y:S02]  /*06d0*/  BSSY B1, `(.L_x_14) ;  /* 0x000000b000017945 */ /* 0x000fe40003800000 */
[----:B------:R-:W-:Y:S06]  /*06e0*/  BAR.SYNC.DEFER_BLOCKING 0x0 ;  /* 0x0000000000007b1d */ /* 0x000fec0000010000 */
[----:B------:R5:W-:Y:S01]  /*06f0*/  @!P0 STS [R12], RZ ;  /* 0x000000ff0c008388 */ /* 0x000be20000000800 */
[----:B------:R-:W-:Y:S01]  /*0700*/  NOP ;  /* 0x0000000000007918 */ /* 0x000fe20000000000 */
[----:B------:R-:W-:Y:S05]  /*0710*/  @P2 BRA `(.L_x_15) ;  /* 0x0000000000182947 */ /* 0x000fea0003800000 */
[----:B-1234-:R-:W1:Y:S01]  /*0720*/  LDS R2, [UR12+0x8] ;  /* 0x0000080cff027984 */ /* 0x01ee620008000800 */
[----:B------:R-:W2:Y:S01]  /*0730*/  LDC.64 R10, c[0x0][0x218] ;  /* 0x00008600ff0a7b82 */ /* 0x000ea20000000a00 */
[----:B------:R-:W-:Y:S02]  /*0740*/  IMAD.MOV.U32 R3, RZ, RZ, 0x70 ;  /* 0x00000070ff037424 */ /* 0x000fe400078e00ff */
[----:B--2---:R2:W-:Y:S03]  /*0750*/  STS.64 [UR12], R10 ;  /* 0x0000000aff007988 */ /* 0x0045e60008000a0c */
[----:B-1----:R-:W-:-:S05]  /*0760*/  LOP3.LUT R2, R2, 0x10, R3, 0xd8, !PT ;  /* 0x0000001002027812 */ /* 0x002fca00078ed803 */
[----:B------:R2:W-:Y:S02]  /*0770*/  STS [UR12+0x8], R2 ;  /* 0x00000802ff007988 */ /* 0x0005e4000800080c */
.L_x_15:
[----:B----4-:R-:W-:Y:S05]  /*0780*/  BSYNC B1 ;  /* 0x0000000000017941 */ /* 0x010fea0003800000 */
.L_x_14:
[----:B------:R-:W-:Y:S04]  /*0790*/  BSSY B2, `(.L_x_16) ;  /* 0x000000f000027945 */ /* 0x000fe80003800000 */
[----:B------:R-:W-:Y:S04]  /*07a0*/  BSSY B1, `(.L_x_17) ;  /* 0x000000c000017945 */ /* 0x000fe80003800000 */
[----:B------:R-:W-:Y:S05]  /*07b0*/  @P2 BRA `(.L_x_18) ;  /* 0x0000000000282947 */ /* 0x000fea0003800000 */
[----:B-123--:R-:W1:Y:S01]  /*07c0*/  LDS R2, [UR12+0x34] ;  /* 0x0000340cff027984 */ /* 0x00ee620008000800 */
[----:B------:R-:W-:Y:S01]  /*07d0*/  IMAD.MOV.U32 R3, RZ, RZ, 0x3f000000 ;  /* 0x3f000000ff037424 */ /* 0x000fe200078e00ff */
[----:B------:R-:W-:Y:S05]  /*07e0*/  @P2 BREAK B1 ;  /* 0x0000000000012942 */ /* 0x000fea0003800000 */
[----:B-1----:R-:W-:-:S05]  /*07f0*/  LOP3.LUT R2, R2, 0xff000000, R3, 0xb8, !PT ;  /* 0xff00000002027812 */ /* 0x002fca00078eb803 */
[----:B------:R1:W-:Y:S01]  /*0800*/  STS [UR12+0x34], R2 ;  /* 0x00003402ff007988 */ /* 0x0003e2000800080c */
[----:B------:R-:W-:Y:S05]  /*0810*/  @P2 BRA `(.L_x_19) ;  /* 0x0000000000182947 */ /* 0x000fea0003800000 */
[----:B-1----:R-:W1:Y:S01]  /*0820*/  LDS R2, [UR12+0x38] ;  /* 0x0000380cff027984 */ /* 0x002e620008000800 */
[----:B------:R-:W-:-:S05]  /*0830*/  IMAD.MOV.U32 R3, RZ, RZ, 0x7f ;  /* 0x0000007fff037424 */ /* 0x000fca00078e00ff */
[----:B-1----:R-:W-:-:S05]  /*0840*/  LOP3.LUT R2, R2, 0xff, R3, 0xb8, !PT ;  /* 0x000000ff02027812 */ /* 0x002fca00078eb803 */
[----:B------:R4:W-:Y:S02]  /*0850*/  STS [UR12+0x38], R2 ;  /* 0x00003802ff007988 */ /* 0x0009e4000800080c */
.L_x_18:
[----:B------:R-:W-:Y:S05]  /*0860*/  BSYNC B1 ;  /* 0x0000000000017941 */ /* 0x000fea0003800000 */
.L_x_17:
[----:B------:R1:W-:Y:S02]  /*0870*/  @!P2 STS [UR12+0x20], R9 ;  /* 0x00002009ff00a988 */ /* 0x0003e4000800080c */
.L_x_19:
[----:B------:R-:W-:Y:S05]  /*0880*/  BSYNC B2 ;  /* 0x0000000000027941 */ /* 0x000fea0003800000 */
.L_x_16:
[----:B------:R-:W-:Y:S05]  /*0890*/  WARPSYNC.ALL ;  /* 0x0000000000007948 */ /* 0x000fea0003800000 */
[----:B------:R-:W2:Y:S01]  /*08a0*/  LDC R5, c[0x0][0x22c] ;  /* 0x00008b00ff057b82 */ /* 0x000ea20000000800 */
[----:B------:R-:W-:Y:S01]  /*08b0*/  BSSY B2, `(.L_x_20) ;  /* 0x0000010000027945 */ /* 0x000fe20003800000 */
[----:B--2---:R-:W-:-:S05]  /*08c0*/  VIADD R5, R5, 0xffffffff ;  /* 0xffffffff05057836 */ /* 0x004fca0000000000 */
[----:B------:R2:W-:Y:S01]  /*08d0*/  @!P2 STS [UR12+0x24], R5 ;  /* 0x00002405ff00a988 */ /* 0x0005e2000800080c */
[----:B------:R-:W-:Y:S05]  /*08e0*/  @P2 BRA `(.L_x_21) ;  /* 0x0000000000302947 */ /* 0x000fea0003800000 */
[----:B------:R-:W2:Y:S01]  /*08f0*/  LDS R3, [UR12+0x34] ;  /* 0x0000340cff037984 */ /* 0x000ea20008000800 */
[----:B------:R-:W2:Y:S03]  /*0900*/  LDC.64 R10, c[0x0][0x240] ;  /* 0x00009000ff0a7b82 */ /* 0x000ea60000000a00 */
[----:B-1-34-:R-:W1:Y:S01]  /*0910*/  LDS R2, [UR12+0x1c] ;  /* 0x00001c0cff027984 */ /* 0x01ae620008000800 */
[C---:B--2---:R-:W-:Y:S01]  /*0920*/  SHF.L.U64.HI R8, R10.reuse, 0x1, R11 ;  /* 0x000000010a087819 */ /* 0x044fe2000001020b */
[----:B------:R-:W-:-:S03]  /*0930*/  IMAD.SHL.U32 R7, R10, 0x2, RZ ;  /* 0x000000020a077824 */ /* 0x000fc600078e00ff */
[--C-:B------:R-:W-:Y:S02]  /*0940*/  SHF.R.U32.HI R9, RZ, 0x4, R8.reuse ;  /* 0x00000004ff097819 */ /* 0x100fe40000011608 */
[----:B------:R-:W-:-:S05]  /*0950*/  SHF.R.U64 R7, R7, 0x4, R8 ;  /* 0x0000000407077819 */ /* 0x000fca0000001208 */
[----:B------:R2:W-:Y:S01]  /*0960*/  STS [UR12+0xc], R7 ;  /* 0x00000c07ff007988 */ /* 0x0005e2000800080c */
[----:B------:R-:W-:Y:S02]  /*0970*/  LOP3.LUT R3, R3, 0x7, RZ, 0xb8, !PT ;  /* 0x0000000703037812 */ /* 0x000fe400078eb8ff */
[----:B-1----:R-:W-:-:S03]  /*0980*/  LOP3.LUT R2, R2, 0xf, R9, 0xb8, !PT ;  /* 0x0000000f02027812 */ /* 0x002fc600078eb809 */
[----:B------:R2:W-:Y:S04]  /*0990*/  STS [UR12+0x34], R3 ;  /* 0x00003403ff007988 */ /* 0x0005e8000800080c */
[----:B------:R2:W-:Y:S02]  /*09a0*/  STS [UR12+0x1c], R2 ;  /* 0x00001c02ff007988 */ /* 0x0005e4000800080c */
.L_x_21:
[----:B------:R-:W-:Y:S05]  /*09b0*/  BSYNC B2 ;  /* 0x0000000000027941 */ /* 0x000fea0003800000 */
.L_x_20:
[----:B------:R-:W-:Y:S04]  /*09c0*/  BSSY B3, `(.L_x_22) ;  /* 0x000001a000037945 */ /* 0x000fe80003800000 */
[----:B------:R-:W-:Y:S04]  /*09d0*/  BSSY B2, `(.L_x_23) ;  /* 0x0000015000027945 */ /* 0x000fe80003800000 */
[----:B------:R-:W-:Y:S05]  /*09e0*/  @P2 BRA `(.L_x_24) ;  /* 0x0000000000202947 */ /* 0x000fea0003800000 */
[----:B-1234-:R-:W1:Y:S02]  /*09f0*/  LDS R2, [UR12+0x34] ;  /* 0x0000340cff027984 */ /* 0x01ee640008000800 */
[----:B-1----:R-:W-:-:S05]  /*0a00*/  LOP3.LUT R2, R2, 0x38, RZ, 0xb8, !PT ;  /* 0x0000003802027812 */ /* 0x002fca00078eb8ff */
[----:B------:R1:W-:Y:S01]  /*0a10*/  STS [UR12+0x34], R2 ;  /* 0x00003402ff007988 */ /* 0x0003e2000800080c */
[----:B------:R-:W-:Y:S05]  /*0a20*/  @P2 BRA `(.L_x_25) ;  /* 0x0000000000202947 */ /* 0x000fea0003800000 */
[----:B-1----:R-:W1:Y:S01]  /*0a30*/  LDS R2, [UR12+0x8] ;  /* 0x0000080cff027984 */ /* 0x002e620008000800 */
[----:B------:R-:W-:-:S05]  /*0a40*/  IMAD.MOV.U32 R3, RZ, RZ, 0x780 ;  /* 0x00000780ff037424 */ /* 0x000fca00078e00ff */
[----:B-1----:R-:W-:-:S05]  /*0a50*/  LOP3.LUT R2, R2, 0x300, R3, 0xd8, !PT ;  /* 0x0000030002027812 */ /* 0x002fca00078ed803 */
[----:B------:R1:W-:Y:S02]  /*0a60*/  STS [UR12+0x8], R2 ;  /* 0x00000802ff007988 */ /* 0x0003e4000800080c */
.L_x_24:
[----:B------:R-:W-:Y:S05]  /*0a70*/  @P2 BRA `(.L_x_26) ;  /* 0x0000000000282947 */ /* 0x000fea0003800000 */
[----:B-1234-:R-:W1:Y:S02]  /*0a80*/  LDS R2, [UR12+0x8] ;  /* 0x0000080cff027984 */ /* 0x01ee640008000800 */
[----:B-1----:R-:W-:-:S05]  /*0a90*/  LOP3.LUT R2, R2, 0x1800, RZ, 0xb8, !PT ;  /* 0x0000180002027812 */ /* 0x002fca00078eb8ff */
[----:B------:R2:W-:Y:S02]  /*0aa0*/  STS [UR12+0x8], R2 ;  /* 0x00000802ff007988 */ /* 0x0005e4000800080c */
.L_x_25:
[----:B------:R-:W-:Y:S05]  /*0ab0*/  @P2 BREAK B2 ;  /* 0x0000000000022942 */ /* 0x000fea0003800000 */
[----:B------:R-:W-:Y:S05]  /*0ac0*/  @P2 BRA `(.L_x_27) ;  /* 0x0000000000242947 */ /* 0x000fea0003800000 */
[----:B-12---:R-:W1:Y:S01]  /*0ad0*/  LDS R2, [UR12+0x8] ;  /* 0x0000080cff027984 */ /* 0x006e620008000800 */
[----:B------:R-:W-:-:S05]  /*0ae0*/  IMAD.MOV.U32 R3, RZ, RZ, 0x6000 ;  /* 0x00006000ff037424 */ /* 0x000fca00078e00ff */
[----:B-1----:R-:W-:-:S04]  /*0af0*/  LOP3.LUT R2, R2, 0x6000, R3, 0xd8, !PT ;  /* 0x0000600002027812 */ /* 0x002fc800078ed803 */
[----:B------:R-:W-:-:S05]  /*0b00*/  LOP3.LUT R2, R2, 0x400000, RZ, 0xb8, !PT ;  /* 0x0040000002027812 */ /* 0x000fca00078eb8ff */
[----:B------:R1:W-:Y:S02]  /*0b10*/  STS [UR12+0x8], R2 ;  /* 0x00000802ff007988 */ /* 0x0003e4000800080c */
.L_x_26:
[----:B------:R-:W-:Y:S05]  /*0b20*/  BSYNC B2 ;  /* 0x0000000000027941 */ /* 0x000fea0003800000 */
.L_x_23:
[----:B-1234-:R-:W1:Y:S02]  /*0b30*/  @!P2 LDS R2, [UR12+0x8] ;  /* 0x0000080cff02a984 */ /* 0x01ee640008000800 */
[----:B-1----:R-:W-:-:S05]  /*0b40*/  @!P2 LOP3.LUT R2, R2, 0x8000, RZ, 0xb8, !PT ;  /* 0x000080000202a812 */ /* 0x002fca00078eb8ff */
[----:B------:R3:W-:Y:S02]  /*0b50*/  @!P2 STS [UR12+0x8], R2 ;  /* 0x00000802ff00a988 */ /* 0x0007e4000800080c */
.L_x_27:
[----:B------:R-:W-:Y:S05]  /*0b60*/  BSYNC B3 ;  /* 0x0000000000037941 */ /* 0x000fea0003800000 */
.L_x_22:
[----:B------:R-:W-:Y:S05]  /*0b70*/  WARPSYNC.ALL ;  /* 0x0000000000007948 */ /* 0x000fea0003800000 */
[----:B------:R-:W-:-:S04]  /*0b80*/  UIADD3 UR17, UR5, 0x80, URZ ;  /* 0x0000008005117890 */ /* 0x000fc8000fffe03f */
[----:B------:R-:W-:-:S04]  /*0b90*/  UIADD3 UR16, UP0, UR17, UR18, URZ ;  /* 0x0000001211107290 */ /* 0x000fc8000ff1e03f */
[----:B------:R-:W-:Y:S01]  /*0ba0*/  ULEA.HI.X.SX32 UR17, UR17, UR19, 0x1, UP0 ;  /* 0x0000001311117291 */ /* 0x000fe200080f0e3f */
[----:B------:R-:W-:Y:S11]  /*0bb0*/  @P0 BRA `(.L_x_28) ;  /* 0x0000000000280947 */ /* 0x000ff60003800000 */
[----:B-123--:R-:W1:Y:S01]  /*0bc0*/  S2R R2, SR_LANEID ;  /* 0x0000000000027919 */ /* 0x00ee620000000000 */
[----:B------:R-:W-:Y:S05]  /*0bd0*/  WARPSYNC.ALL ;  /* 0x0000000000007948 */ /* 0x000fea0003800000 */
[----:B-1----:R-:W-:-:S05]  /*0be0*/  IMAD.SHL.U32 R8, R2, 0x4, RZ ;  /* 0x0000000402087824 */ /* 0x002fca00078e00ff */
[----:B------:R-:W1:Y:S01]  /*0bf0*/  LDS R7, [R8+UR12] ;  /* 0x0000000c08077984 */ /* 0x000e620008000800 */
[----:B------:R-:W-:-:S05]  /*0c00*/  IADD3 R2, P1, R8, UR16, RZ ;  /* 0x0000001008027c10 */ /* 0x000fca000ff3e0ff */
[----:B------:R-:W-:-:S05]  /*0c10*/  IMAD.X R3, RZ, RZ, UR17, P1 ;  /* 0x00000011ff037e24 */ /* 0x000fca00088e06ff */
[----:B-1----:R4:W2:Y:S01]  /*0c20*/  ATOMG.E.EXCH.STRONG.GPU PT, RZ, [R2], R7 ;  /* 0x0000000702ff73a8 */ /* 0x0028a200041ee100 */
[----:B------:R-:W-:-:S04]  /*0c30*/  DEPBAR {5,4,3,2,1,0} ;  /* 0x0000003f0000791a */ /* 0x000fc80000000000 */
[----:B------:R4:W-:Y:S01]  /*0c40*/  UTMACCTL.IV [UR16] ;  /* 0x00000000100079b9 */ /* 0x0009e20008000000 */
[----:B------:R-:W-:Y:S01]  /*0c50*/  NOP ;  /* 0x0000000000007918 */ /* 0x000fe20000000000 */
.L_x_28:
[----:B------:R-:W-:Y:S05]  /*0c60*/  @P0 BRA `(.L_x_29) ;  /* 0x00000000000c0947 */ /* 0x000fea0003800000 */
[----:B------:R0:W-:Y:S01]  /*0c70*/  UTMACMDFLUSH ;  /* 0x00000000000079b7 */ /* 0x0001e20000000000 */
[----:B------:R-:W-:Y:S05]  /*0c80*/  @P0 BRA `(.L_x_29) ;  /* 0x0000000000040947 */ /* 0x000fea0003800000 */
[----:B------:R-:W-:-:S04]  /*0c90*/  DEPBAR.LE SB0, 0x0 ;  /* 0x000080000000791a */ /* 0x000fc80000000000 */
.L_x_29:
[----:B------:R-:W-:Y:S05]  /*0ca0*/  WARPSYNC.ALL ;  /* 0x0000000000007948 */ /* 0x000fea0003800000 */
[----:B--2---:R-:W-:Y:S06]  /*0cb0*/  BAR.SYNC.DEFER_BLOCKING 0x0 ;  /* 0x0000000000007b1d */ /* 0x004fec0000010000 */
[----:B------:R-:W-:Y:S02]  /*0cc0*/  BSSY B3, `(.L_x_30) ;  /* 0x000000b000037945 */ /* 0x000fe40003800000 */
[----:B------:R-:W-:Y:S06]  /*0cd0*/  BAR.SYNC.DEFER_BLOCKING 0x0 ;  /* 0x0000000000007b1d */ /* 0x000fec0000010000 */
[----:B------:R2:W-:Y:S01]  /*0ce0*/  @!P0 STS [R12], RZ ;  /* 0x000000ff0c008388 */ /* 0x0005e20000000800 */
[----:B------:R-:W-:Y:S01]  /*0cf0*/  NOP ;  /* 0x0000000000007918 */ /* 0x000fe20000000000 */
[----:B------:R-:W-:Y:S05]  /*0d00*/  @P2 BRA `(.L_x_31) ;  /* 0x0000000000182947 */ /* 0x000fea0003800000 */
[----:B-1-34-:R-:W1:Y:S01]  /*0d10*/  LDS R2, [UR12+0x8] ;  /* 0x0000080cff027984 */ /* 0x01ae620008000800 */
[----:B------:R-:W3:Y:S01]  /*0d20*/  LDC.64 R8, c[0x0][0x220] ;  /* 0x00008800ff087b82 */ /* 0x000ee20000000a00 */
[----:B------:R-:W-:Y:S02]  /*0d30*/  IMAD.MOV.U32 R3, RZ, RZ, 0x70 ;  /* 0x00000070ff037424 */ /* 0x000fe400078e00ff */
[----:B---3--:R3:W-:Y:S03]  /*0d40*/  STS.64 [UR12], R8 ;  /* 0x00000008ff007988 */ /* 0x0087e60008000a0c */
[----:B-1----:R-:W-:-:S05]  /*0d50*/  LOP3.LUT R2, R2, 0x10, R3, 0xd8, !PT ;  /* 0x0000001002027812 */ /* 0x002fca00078ed803 */
[----:B------:R3:W-:Y:S02]  /*0d60*/  STS [UR12+0x8], R2 ;  /* 0x00000802ff007988 */ /* 0x0007e4000800080c */
.L_x_31:
[----:B----4-:R-:W-:Y:S05]  /*0d70*/  BSYNC B3 ;  /* 0x0000000000037941 */ /* 0x010fea0003800000 */
.L_x_30:
[----:B------:R-:W-:Y:S04]  /*0d80*/  BSSY B4, `(.L_x_32) ;  /* 0x0000011000047945 */ /* 0x000fe80003800000 */
[----:B------:R-:W-:Y:S04]  /*0d90*/  BSSY B3, `(.L_x_33) ;  /* 0x000000e000037945 */ /* 0x000fe80003800000 */
[----:B------:R-:W-:Y:S05]  /*0da0*/  @P2 BRA `(.L_x_34) ;  /* 0x0000000000242947 */ /* 0x000fea0003800000 */
[----:B-1-3--:R-:W1:Y:S01]  /*0db0*/  LDS R2, [UR12+0x34] ;  /* 0x0000340cff027984 */ /* 0x00ae620008000800 */
[----:B------:R-:W-:-:S05]  /*0dc0*/  IMAD.MOV.U32 R3, RZ, RZ, 0x3f000000 ;  /* 0x3f000000ff037424 */ /* 0x000fca00078e00ff */
[----:B-1----:R-:W-:-:S05]  /*0dd0*/  LOP3.LUT R2, R2, 0xff000000, R3, 0xb8, !PT ;  /* 0xff00000002027812 */ /* 0x002fca00078eb803 */
[----:B------:R1:W-:Y:S01]  /*0de0*/  STS [UR12+0x34], R2 ;  /* 0x00003402ff007988 */ /* 0x0003e2000800080c */
[----:B------:R-:W-:Y:S05]  /*0df0*/  @P2 BRA `(.L_x_35) ;  /* 0x00000000001c2947 */ /* 0x000fea0003800000 */
[----:B-1----:R-:W1:Y:S01]  /*0e00*/  LDS R2, [UR12+0x38] ;  /* 0x0000380cff027984 */ /* 0x002e620008000800 */
[----:B------:R-:W-:-:S05]  /*0e10*/  IMAD.MOV.U32 R3, RZ, RZ, 0x7f ;  /* 0x0000007fff037424 */ /* 0x000fca00078e00ff */
[----:B-1----:R-:W-:-:S05]  /*0e20*/  LOP3.LUT R2, R2, 0xff, R3, 0xb8, !PT ;  /* 0x000000ff02027812 */ /* 0x002fca00078eb803 */
[----:B------:R4:W-:Y:S02]  /*0e30*/  STS [UR12+0x38], R2 ;  /* 0x00003802ff007988 */ /* 0x0009e4000800080c */
.L_x_34:
[----:B------:R-:W-:Y:S05]  /*0e40*/  @P2 BREAK B3 ;  /* 0x0000000000032942 */ /* 0x000fea0003800000 */
[----:B------:R-:W-:Y:S05]  /*0e50*/  @P2 BRA `(.L_x_36) ;  /* 0x00000000000c2947 */ /* 0x000fea0003800000 */
[----:B------:R1:W-:Y:S02]  /*0e60*/  STS [UR12+0x20], R5 ;  /* 0x00002005ff007988 */ /* 0x0003e4000800080c */
.L_x_35:
[----:B------:R-:W-:Y:S05]  /*0e70*/  BSYNC B3 ;  /* 0x0000000000037941 */ /* 0x000fea0003800000 */
.L_x_33:
[----:B------:R1:W-:Y:S02]  /*0e80*/  @!P2 STS [UR12+0x24], R4 ;  /* 0x00002404ff00a988 */ /* 0x0003e4000800080c */
.L_x_36:
[----:B------:R-:W-:Y:S05]  /*0e90*/  BSYNC B4 ;  /* 0x0000000000047941 */ /* 0x000fea0003800000 */
.L_x_32:
[----:B------:R-:W-:Y:S05]  /*0ea0*/  WARPSYNC.ALL ;  /* 0x0000000000007948 */ /* 0x000fea0003800000 */
[----:B------:R-:W-:Y:S04]  /*0eb0*/  BSSY B4, `(.L_x_37) ;  /* 0x000000e000047945 */ /* 0x000fe80003800000 */
[----:B------:R-:W-:Y:S05]  /*0ec0*/  @P2 BRA `(.L_x_38) ;  /* 0x0000000000302947 */ /* 0x000fea0003800000 */
[----:B------:R-:W5:Y:S01]  /*0ed0*/  LDS R3, [UR12+0x34] ;  /* 0x0000340cff037984 */ /* 0x000f620008000800 */
[----:B-1----:R-:W1:Y:S03]  /*0ee0*/  LDC.64 R4, c[0x0][0x248] ;  /* 0x00009200ff047b82 */ /* 0x002e660000000a00 */
[----:B---34-:R-:W3:Y:S01]  /*0ef0*/  LDS R2, [UR12+0x1c] ;  /* 0x00001c0cff027984 */ /* 0x018ee20008000800 */
[C---:B-1----:R-:W-:Y:S01]  /*0f00*/  SHF.L.U64.HI R5, R4.reuse, 0x1, R5 ;  /* 0x0000000104057819 */ /* 0x042fe20000010205 */
[----:B------:R-:W-:-:S03]  /*0f10*/  IMAD.SHL.U32 R4, R4, 0x2, RZ ;  /* 0x0000000204047824 */ /* 0x000fc600078e00ff */
[--C-:B------:R-:W-:Y:S02]  /*0f20*/  SHF.R.U32.HI R7, RZ, 0x4, R5.reuse ;  /* 0x00000004ff077819 */ /* 0x100fe40000011605 */
[----:B------:R-:W-:-:S05]  /*0f30*/  SHF.R.U64 R4, R4, 0x4, R5 ;  /* 0x0000000404047819 */ /* 0x000fca0000001205 */
[----:B------:R1:W-:Y:S01]  /*0f40*/  STS [UR12+0xc], R4 ;  /* 0x00000c04ff007988 */ /* 0x0003e2000800080c */
[----:B-----5:R-:W-:Y:S02]  /*0f50*/  LOP3.LUT R3, R3, 0x7, RZ, 0xb8, !PT ;  /* 0x0000000703037812 */ /* 0x020fe400078eb8ff */
[----:B---3--:R-:W-:-:S03]  /*0f60*/  LOP3.LUT R2, R2, 0xf, R7, 0xb8, !PT ;  /* 0x0000000f02027812 */ /* 0x008fc600078eb807 */
[----:B------:R1:W-:Y:S04]  /*0f70*/  STS [UR12+0x34], R3 ;  /* 0x00003403ff007988 */ /* 0x0003e8000800080c */
[----:B------:R1:W-:Y:S02]  /*0f80*/  STS [UR12+0x1c], R2 ;  /* 0x00001c02ff007988 */ /* 0x0003e4000800080c */
.L_x_38:
[----:B------:R-:W-:Y:S05]  /*0f90*/  BSYNC B4 ;  /* 0x0000000000047941 */ /* 0x000fea0003800000 */
.L_x_37:
        /* <DEDUP_REMOVED lines=11> */
.L_x_41:
[----:B------:R-:W-:Y:S05]  /*1050*/  @P2 BRA `(.L_x_43) ;  /* 0x0000000000282947 */ /* 0x000fea0003800000 */
[----:B-1-34-:R-:W1:Y:S02]  /*1060*/  LDS R2, [UR12+0x8] ;  /* 0x0000080cff027984 */ /* 0x01ae640008000800 */
[----:B-1----:R-:W-:-:S05]  /*1070*/  LOP3.LUT R2, R2, 0x1800, RZ, 0xb8, !PT ;  /* 0x0000180002027812 */ /* 0x002fca00078eb8ff */
[----:B------:R3:W-:Y:S02]  /*1080*/  STS [UR12+0x8], R2 ;  /* 0x00000802ff007988 */ /* 0x0007e4000800080c */
.L_x_42:
[----:B------:R-:W-:Y:S05]  /*1090*/  @P2 BREAK B5 ;  /* 0x0000000000052942 */ /* 0x000fea0003800000 */
[----:B------:R-:W-:Y:S05]  /*10a0*/  @P2 BRA `(.L_x_44) ;  /* 0x0000000000242947 */ /* 0x000fea0003800000 */
[----:B-1-3--:R-:W1:Y:S01]  /*10b0*/  LDS R2, [UR12+0x8] ;  /* 0x0000080cff027984 */ /* 0x00ae620008000800 */
[----:B------:R-:W-:-:S05]  /*10c0*/  IMAD.MOV.U32 R3, RZ, RZ, 0x6000 ;  /* 0x00006000ff037424 */ /* 0x000fca00078e00ff */
[----:B-1----:R-:W-:-:S04]  /*10d0*/  LOP3.LUT R2, R2, 0x6000, R3, 0xd8, !PT ;  /* 0x0000600002027812 */ /* 0x002fc800078ed803 */
[----:B------:R-:W-:-:S05]  /*10e0*/  LOP3.LUT R2, R2, 0x400000, RZ, 0xb8, !PT ;  /* 0x0040000002027812 */ /* 0x000fca00078eb8ff */
[----:B------:R1:W-:Y:S02]  /*10f0*/  STS [UR12+0x8], R2 ;  /* 0x00000802ff007988 */ /* 0x0003e4000800080c */
.L_x_43:
[----:B------:R-:W-:Y:S05]  /*1100*/  BSYNC B5 ;  /* 0x0000000000057941 */ /* 0x000fea0003800000 */
.L_x_40:
[----:B-1-34-:R-:W1:Y:S02]  /*1110*/  @!P2 LDS R2, [UR12+0x8] ;  /* 0x0000080cff02a984 */ /* 0x01ae640008000800 */
[----:B-1----:R-:W-:-:S05]  /*1120*/  @!P2 LOP3.LUT R2, R2, 0x8000, RZ, 0xb8, !PT ;  /* 0x000080000202a812 */ /* 0x002fca00078eb8ff */
[----:B------:R4:W-:Y:S02]  /*1130*/  @!P2 STS [UR12+0x8], R2 ;  /* 0x00000802ff00a988 */ /* 0x0009e4000800080c */
.L_x_44:
[----:B------:R-:W-:Y:S05]  /*1140*/  BSYNC B4 ;  /* 0x0000000000047941 */ /* 0x000fea0003800000 */
.L_x_39:
[----:B------:R-:W-:Y:S05]  /*1150*/  WARPSYNC.ALL ;  /* 0x0000000000007948 */ /* 0x000fea0003800000 */
[----:B------:R-:W-:Y:S01]  /*1160*/  UIADD3 UR5, UR5, 0x100, URZ ;  /* 0x0000010005057890 */ /* 0x000fe2000fffe03f */
[----:B------:R-:W-:Y:S01]  /*1170*/  ISETP.GE.AND P1, PT, R13, 0x1, PT ;  /* 0x000000010d00780c */ /* 0x000fe20003f26270 */
[----:B------:R-:W-:Y:S01]  /*1180*/  IMAD.MOV.U32 R24, RZ, RZ, RZ ;  /* 0x000000ffff187224 */ /* 0x000fe200078e00ff */
[----:B------:R-:W-:Y:S01]  /*1190*/  SHF.R.U32.HI R7, RZ, 0x5, R0 ;  /* 0x00000005ff077819 */ /* 0x000fe20000011600 */
[----:B------:R-:W-:-:S04]  /*11a0*/  UIADD3 UR18, UP0, UR5, UR18, URZ ;  /* 0x0000001205127290 */ /* 0x000fc8000ff1e03f */
[----:B------:R-:W-:Y:S01]  /*11b0*/  ULEA.HI.X.SX32 UR19, UR5, UR19, 0x1, UP0 ;  /* 0x0000001305137291 */ /* 0x000fe200080f0e3f */
[----:B------:R-:W-:Y:S11]  /*11c0*/  @P0 BRA `(.L_x_45) ;  /* 0x0000000000280947 */ /* 0x000ff60003800000 */
[----:B-1-34-:R-:W1:Y:S01]  /*11d0*/  S2R R2, SR_LANEID ;  /* 0x0000000000027919 */ /* 0x01ae620000000000 */
[----:B------:R-:W-:Y:S05]  /*11e0*/  WARPSYNC.ALL ;  /* 0x0000000000007948 */ /* 0x000fea0003800000 */
[----:B-1----:R-:W-:-:S05]  /*11f0*/  IMAD.SHL.U32 R4, R2, 0x4, RZ ;  /* 0x0000000402047824 */ /* 0x002fca00078e00ff */
[----:B------:R-:W1:Y:S01]  /*1200*/  LDS R5, [R4+UR12] ;  /* 0x0000000c04057984 */ /* 0x000e620008000800 */
[----:B------:R-:W-:-:S05]  /*1210*/  IADD3 R2, P3, R4, UR18, RZ ;  /* 0x0000001204027c10 */ /* 0x000fca000ff7e0ff */
[----:B------:R-:W-:-:S05]  /*1220*/  IMAD.X R3, RZ, RZ, UR19, P3 ;  /* 0x00000013ff037e24 */ /* 0x000fca00098e06ff */
[----:B-1----:R1:W3:Y:S01]  /*1230*/  ATOMG.E.EXCH.STRONG.GPU PT, RZ, [R2], R5 ;  /* 0x0000000502ff73a8 */ /* 0x0022e200041ee100 */
[----:B------:R-:W-:-:S04]  /*1240*/  DEPBAR {5,4,3,2,1,0} ;  /* 0x0000003f0000791a */ /* 0x000fc80000000000 */
[----:B------:R1:W-:Y:S01]  /*1250*/  UTMACCTL.IV [UR18] ;  /* 0x00000000120079b9 */ /* 0x0003e20008000000 */
[----:B------:R-:W-:Y:S01]  /*1260*/  NOP ;  /* 0x0000000000007918 */ /* 0x000fe20000000000 */
.L_x_45:
[----:B------:R-:W-:Y:S05]  /*1270*/  @P0 BRA `(.L_x_46) ;  /* 0x00000000000c0947 */ /* 0x000fea0003800000 */
[----:B------:R0:W-:Y:S01]  /*1280*/  UTMACMDFLUSH ;  /* 0x00000000000079b7 */ /* 0x0001e20000000000 */
[----:B------:R-:W-:Y:S05]  /*1290*/  @P0 BRA `(.L_x_46) ;  /* 0x0000000000040947 */ /* 0x000fea0003800000 */
[----:B------:R-:W-:-:S04]  /*12a0*/  DEPBAR.LE SB0, 0x0 ;  /* 0x000080000000791a */ /* 0x000fc80000000000 */
.L_x_46:
[----:B------:R-:W-:Y:S05]  /*12b0*/  WARPSYNC.ALL ;  /* 0x0000000000007948 */ /* 0x000fea0003800000 */
[----:B---3--:R-:W-:Y:S01]  /*12c0*/  BAR.SYNC.DEFER_BLOCKING 0x0 ;  /* 0x0000000000007b1d */ /* 0x008fe20000010000 */
[----:B------:R-:W-:Y:S01]  /*12d0*/  R2UR UR13, R7 ;  /* 0x00000000070d72ca */ /* 0x000fe200000e0000 */
[----:B------:R-:W-:Y:S01]  /*12e0*/  USHF.L.U32 UR27, UR32, 0x7, URZ ;  /* 0x00000007201b7899 */ /* 0x000fe2000800063f */
[----:B------:R-:W-:Y:S01]  /*12f0*/  IMAD.MOV.U32 R25, RZ, RZ, RZ ;  /* 0x000000ffff197224 */ /* 0x000fe200078e00ff */
[----:B------:R-:W-:Y:S01]  /*1300*/  USHF.L.U32 UR23, UR33, 0x7, URZ ;  /* 0x0000000721177899 */ /* 0x000fe2000800063f */
[----:B------:R-:W-:Y:S01]  /*1310*/  CS2R R26, SRZ ;  /* 0x00000000001a7805 */ /* 0x000fe2000001ff00 */
[----:B------:R-:W-:Y:S01]  /*1320*/  VOTEU.ALL UP0, P2 ;  /* 0x00000000003f7886 */ /* 0x000fe20001000000 */
[----:B------:R-:W-:Y:S01]  /*1330*/  UMOV UR6, 0x1 ;  /* 0x0000000100067882 */ /* 0x000fe20000000000 */
[----:B------:R-:W-:Y:S01]  /*1340*/  VOTEU.ALL UP1, P2 ;  /* 0x00000000003f7886 */ /* 0x000fe20001020000 */
[----:B------:R-:W-:Y:S01]  /*1350*/  VOTEU.ALL UP2, P2 ;  /* 0x00000000003f7886 */ /* 0x000fe20001040000 */
[----:B------:R-:W-:Y:S01]  /*1360*/  CS2R R28, SRZ ;  /* 0x00000000001c7805 */ /* 0x000fe2000001ff00 */
[----:B------:R-:W-:-:S04]  /*1370*/  @!UP0 UIADD3 UR8, -UR6, 0x100000, URZ ;  /* 0x0010000006088890 */ /* 0x000fc8000fffe13f */
[----:B------:R-:W-:Y:S02]  /*1380*/  @!UP0 USHF.L.U32 UR9, UR8, 0xb, URZ ;  /* 0x0000000b08098899 */ /* 0x000fe4000800063f */
[----:B------:R-:W-:Y:S01]  /*1390*/  @!UP0 USHF.L.U32 UR8, UR8, 0x1, URZ ;  /* 0x0000000108088899 */ /* 0x000fe2000800063f */
        /* <DEDUP_REMOVED lines=9> */
[----:B------:R-:W-:Y:S01]  /*1430*/  VOTEU.ALL UP0, P2 ;  /* 0x00000000003f7886 */ /* 0x000fe20001000000 */
[----:B------:R-:W-:Y:S02]  /*1440*/  CS2R R36, SRZ ;  /* 0x0000000000247805 */ /* 0x000fe4000001ff00 */
[----:B------:R-:W-:Y:S02]  /*1450*/  CS2R R38, SRZ ;  /* 0x0000000000267805 */ /* 0x000fe4000001ff00 */
[----:B------:R-:W-:Y:S02]  /*1460*/  CS2R R40, SRZ ;  /* 0x0000000000287805 */ /* 0x000fe4000001ff00 */
[----:B------:R-:W-:-:S02]  /*1470*/  CS2R R42, SRZ ;  /* 0x00000000002a7805 */ /* 0x000fc4000001ff00 */
[----:B------:R-:W-:Y:S02]  /*1480*/  CS2R R44, SRZ ;  /* 0x00000000002c7805 */ /* 0x000fe4000001ff00 */
[----:B------:R-:W-:Y:S01]  /*1490*/  CS2R R46, SRZ ;  /* 0x00000000002e7805 */ /* 0x000fe2000001ff00 */
[----:B------:R-:W3:Y:S02]  /*14a0*/  FENCE.VIEW.ASYNC.S ;  /* 0x00000000000073c6 */ /* 0x000ee40000000000 */
[----:B---3--:R3:W4:Y:S02]  /*14b0*/  @!UP0 SYNCS.EXCH.64 URZ, [UR12+0x30000], UR8 ;  /* 0x030000080c3f85b2 */ /* 0x0087240008000100 */
[----:B----4-:R-:W-:Y:S01]  /*14c0*/  BAR.SYNC.DEFER_BLOCKING 0x0 ;  /* 0x0000000000007b1d */ /* 0x010fe20000010000 */
[----:B------:R-:W-:Y:S02]  /*14d0*/  CS2R R48, SRZ ;  /* 0x0000000000307805 */ /* 0x000fe4000001ff00 */
[----:B------:R-:W-:-:S02]  /*14e0*/  CS2R R50, SRZ ;  /* 0x0000000000327805 */ /* 0x000fc4000001ff00 */
[----:B------:R-:W-:Y:S02]  /*14f0*/  CS2R R52, SRZ ;  /* 0x0000000000347805 */ /* 0x000fe4000001ff00 */
[----:B------:R-:W-:Y:S02]  /*1500*/  CS2R R54, SRZ ;  /* 0x0000000000367805 */ /* 0x000fe4000001ff00 */
[----:B------:R-:W-:Y:S02]  /*1510*/  CS2R R56, SRZ ;  /* 0x0000000000387805 */ /* 0x000fe4000001ff00 */
[----:B------:R-:W-:Y:S02]  /*1520*/  CS2R R58, SRZ ;  /* 0x00000000003a7805 */ /* 0x000fe4000001ff00 */
        /* <DEDUP_REMOVED lines=13> */
[----:B------:R-:W-:Y:S01]  /*1600*/  CS2R R86, SRZ ;  /* 0x0000000000567805 */ /* 0x000fe2000001ff00 */
[----:B------:R3:W4:Y:S02]  /*1610*/  @!UP1 SYNCS.EXCH.64 URZ, [UR12+0x30008], UR10 ;  /* 0x0300080a0c3f95b2 */ /* 0x0007240008000100 */
[----:B----4-:R-:W-:Y:S06]  /*1620*/  BAR.SYNC.DEFER_BLOCKING 0x0 ;  /* 0x0000000000007b1d */ /* 0x010fec0000010000 */
[----:B------:R3:W4:Y:S01]  /*1630*/  @!UP2 SYNCS.EXCH.64 URZ, [UR12+0x30010], UR6 ;  /* 0x030010060c3fa5b2 */ /* 0x0007220008000100 */
[----:B------:R-:W-:Y:S05]  /*1640*/  @!P1 BRA `(.L_x_47) ;  /* 0x0000000400d49947 */ /* 0x000fea0003800000 */
        /* <DEDUP_REMOVED lines=31> */
[----:B------:R-:W-:Y:S01]  /*1840*/  CS2R R86, SRZ ;  /* 0x0000000000567805 */ /* 0x000fe2000001ff00 */
[----:B------:R-:W-:Y:S01]  /*1850*/  UMOV UR5, URZ ;  /* 0x0000003f00057c82 */ /* 0x000fe20008000000 */
[----:B---3--:R-:W-:-:S05]  /*1860*/  UMOV UR6, URZ ;  /* 0x0000003f00067c82 */ /* 0x008fca0008000000 */
.L_x_49:
[----:B----4-:R-:W-:Y:S01]  /*1870*/  BAR.SYNC.DEFER_BLOCKING 0x0 ;  /* 0x0000000000007b1d */ /* 0x010fe20000010000 */
[----:B------:R-:W-:Y:S01]  /*1880*/  ULEA UR7, UR5, UR12, 0x3 ;  /* 0x0000000c05077291 */ /* 0x000fe2000f8e183f */
[----:B-1----:R-:W-:Y:S01]  /*1890*/  @!P2 IMAD.MOV.U32 R2, RZ, RZ, 0x10000 ;  /* 0x00010000ff02a424 */ /* 0x002fe200078e00ff */
[----:B------:R-:W-:Y:S01]  /*18a0*/  ELECT P0, URZ, PT ;  /* 0x00000000003f782f */ /* 0x000fe20003800000 */
[----:B------:R-:W-:-:S03]  /*18b0*/  ULEA UR28, UR5, UR12, 0xf ;  /* 0x0000000c051c7291 */ /* 0x000fc6000f8e783f */
[----:B------:R-:W-:Y:S01]  /*18c0*/  ISETP.LT.U32.AND P0, PT, R6, 0x40, P0 ;  /* 0x000000400600780c */ /* 0x000fe20000701070 */
[----:B------:R-:W-:Y:S01]  /*18d0*/  ULOP3.LUT UR22, UR13, 0x1, URZ, 0xc0, !UPT ;  /* 0x000000010d167892 */ /* 0x000fe2000f8ec03f */
[----:B------:R-:W-:-:S03]  /*18e0*/  ELECT P1, URZ, PT ;  /* 0x00000000003f782f */ /* 0x000fc60003820000 */
[----:B------:R-:W-:Y:S02]  /*18f0*/  ULEA UR20, UR22, UR28, 0xe ;  /* 0x0000001c16147291 */ /* 0x000fe4000f8e703f */
[----:B------:R-:W-:Y:S01]  /*1900*/  ULEA UR22, UR22, UR6, 0x6 ;  /* 0x0000000616167291 */ /* 0x000fe2000f8e303f */
[----:B------:R-:W-:-:S05]  /*1910*/  ISETP.LT.U32.AND P1, PT, R6, 0x40, P1 ;  /* 0x000000400600780c */ /* 0x000fca0000f21070 */
[----:B------:R-:W-:Y:S01]  /*1920*/  VOTEU.ANY UP0, P0 ;  /* 0x00000000003f7886 */ /* 0x000fe20000000100 */
[----:B------:R-:W-:Y:S01]  /*1930*/  VOTEU.ANY UP2, P0 ;  /* 0x00000000003f7886 */ /* 0x000fe20000040100 */
[----:B------:R-:W-:Y:S01]  /*1940*/  UMOV UR26, UR22 ;  /* 0x00000016001a7c82 */ /* 0x000fe20008000000 */
[----:B------:R1:W-:Y:S01]  /*1950*/  @!P2 SYNCS.ARRIVE.TRANS64 RZ, [UR7+0x30000], R2 ;  /* 0x03000002ffffa9a7 */ /* 0x0003e20008000007 */
[----:B------:R3:W-:Y:S06]  /*1960*/  MEMBAR.ALL.CTA ;  /* 0x0000000000007992 */ /* 0x0007ec0000008000 */
[----:B---3--:R-:W3:Y:S01]  /*1970*/  FENCE.VIEW.ASYNC.S ;  /* 0x00000000000073c6 */ /* 0x008ee20000000000 */
[----:B------:R-:W-:Y:S01]  /*1980*/  @UP0 UIADD3 UR21, UR7, 0x30000, URZ ;  /* 0x0003000007150890 */ /* 0x000fe2000fffe03f */
[----:B------:R-:W-:Y:S01]  /*1990*/  @UP0 UMOV UR8, UR14 ;  /* 0x0000000e00080c82 */ /* 0x000fe20008000000 */
[----:B------:R-:W-:Y:S01]  /*19a0*/  @UP0 UMOV UR9, UR15 ;  /* 0x0000000f00090c82 */ /* 0x000fe20008000000 */
[----:B---3--:R-:W-:Y:S01]  /*19b0*/  VOTEU.ANY UP1, P1 ;  /* 0x00000000003f7886 */ /* 0x008fe20000820100 */
[----:B------:R-:W-:Y:S01]  /*19c0*/  VOTEU.ANY UP3, P1 ;  /* 0x00000000003f7886 */ /* 0x000fe20000860100 */
[----:B-1----:R-:W-:-:S03]  /*19d0*/  IMAD.U32 R2, RZ, RZ, UR4 ;  /* 0x00000004ff027e24 */ /* 0x002fc6000f8e00ff */
[----:B------:R-:W-:Y:S02]  /*19e0*/  @UP1 UIADD3 UR24, UR20, 0x18000, URZ ;  /* 0x0001800014181890 */ /* 0x000fe4000fffe03f */
[----:B------:R-:W-:Y:S01]  /*19f0*/  @UP1 UIADD3 UR25, UR7, 0x30000, URZ ;  /* 0x0003000007191890 */ /* 0x000fe2000fffe03f */
[----:B------:R-:W-:Y:S01]  /*1a00*/  SHF.L.U32 R2, R2, 0x1f, RZ ;  /* 0x0000001f02027819 */ /* 0x000fe200000006ff */
[----:B------:R-:W-:Y:S01]  /*1a10*/  @UP1 UMOV UR10, UR16 ;  /* 0x00000010000a1c82 */ /* 0x000fe20008000000 */
[----:B------:R-:W-:Y:S01]  /*1a20*/  @UP1 UMOV UR11, UR17 ;  /* 0x00000011000b1c82 */ /* 0x000fe20008000000 */
[----:B------:R-:W-:Y:S06]  /*1a30*/  BAR.SYNC.DEFER_BLOCKING 0x0 ;  /* 0x0000000000007b1d */ /* 0x000fec0000010000 */
[----:B------:R1:W-:Y:S02]  /*1a40*/  @UP2 UTMALDG.2D [UR20], [UR8] ;  /* 0x00000014080025b4 */ /* 0x0003e40008008000 */
[----:B------:R-:W-:Y:S06]  /*1a50*/  BAR.SYNC.DEFER_BLOCKING 0x0 ;  /* 0x0000000000007b1d */ /* 0x000fec0000010000 */
[----:B------:R1:W-:Y:S02]  /*1a60*/  @UP3 UTMALDG.2D [UR24], [UR10] ;  /* 0x000000180a0035b4 */ /* 0x0003e40008008000 */
[----:B------:R-:W-:Y:S06]  /*1a70*/  BAR.SYNC.DEFER_BLOCKING 0x0 ;  /* 0x0000000000007b1d */ /* 0x000fec0000010000 */
[----:B------:R-:W3:Y:S02]  /*1a80*/  SYNCS.PHASECHK.TRANS64.TRYWAIT P0, [UR7+0x30000], R2 ;  /* 0x03000002ff0075a7 */ /* 0x000ee40008000147 */
[----:B-1-3--:R-:W-:Y:S05]  /*1a90*/  @!P0 BRA `(.L_x_48) ;  /* 0x0000000400fc8947 */ /* 0x00afea0003800000 */
.L_x_50:
[----:B------:R-:W-:Y:S01]  /*1aa0*/  USHF.L.U32 UR7, UR13, 0x7, URZ ;  /* 0x000000070d077899 */ /* 0x000fe2000800063f */
[----:B------:R-:W-:Y:S02]  /*1ab0*/  WARPGROUP.DEPBAR.LE gsb0, 0x0 ;  /* 0x00008000000079c5 */ /* 0x000fe40000010000 */
[----:B------:R-:W-:Y:S01]  /*1ac0*/  UIADD3 UR8, UR28, 0x18000, URZ ;  /* 0x000180001c087890 */ /* 0x000fe2000fffe03f */
[----:B------:R-:W-:Y:S01]  /*1ad0*/  WARPGROUP.ARRIVE ;  /* 0x00000000000079c5 */ /* 0x000fe20000000000 */
[----:B------:R-:W-:Y:S01]  /*1ae0*/  ULOP3.LUT UR7, UR7, 0x200, URZ, 0xc0, !UPT ;  /* 0x0000020007077892 */ /* 0x000fe2000f8ec03f */
[----:B------:R-:W1:Y:S01]  /*1af0*/  LDC R2, c[0x0][0x230] ;  /* 0x00008c00ff027b82 */ /* 0x000e620000000800 */
[----:B------:R-:W-:Y:S02]  /*1b00*/  USHF.R.U32.HI UR10, URZ, 0x4, UR8 ;  /* 0x000000043f0a7899 */ /* 0x000fe40008011608 */
[----:B------:R-:W-:Y:S02]  /*1b10*/  ULEA.HI UR7, UR28, UR7, URZ, 0x1c ;  /* 0x000000071c077291 */ /* 0x000fe4000f8fe03f */
[----:B------:R-:W-:-:S02]  /*1b20*/  USGXT.U32 UR10, UR10, 0xe ;  /* 0x0000000e0a0a789a */ /* 0x000fc40008000000 */
[----:B------:R-:W-:Y:S01]  /*1b30*/  ULOP3.LUT UR8, UR7, 0x3fff, URZ, 0xc0, !UPT ;  /* 0x00003fff07087892 */ /* 0x000fe2000f8ec03f */
[----:B------:R-:W-:Y:S01]  /*1b40*/  UMOV UR9, 0x40000040 ;  /* 0x4000004000097882 */ /* 0x000fe20000000000 */
[----:B------:R-:W-:Y:S01]  /*1b50*/  UMOV UR11, 0x40000040 ;  /* 0x40000040000b7882 */ /* 0x000fe20000000000 */
[----:B------:R-:W-:Y:S01]  /*1b60*/  UMOV UR7, URZ ;  /* 0x0000003f00077c82 */ /* 0x000fe20008000000 */
[----:B------:R-:W-:Y:S02]  /*1b70*/  UIADD3 UR6, UR6, 0x80, URZ ;  /* 0x0000008006067890 */ /* 0x000fe4000fffe03f */
[----:B------:R-:W-:-:S03]  /*1b80*/  UIADD3 UR5, UR5, 0x1, URZ ;  /* 0x0000000105057890 */ /* 0x000fc6000fffe03f */
[----:B------:R-:W-:Y:S01]  /*1b90*/  HGMMA.64x128x16.F32 R24, gdesc[UR8], R24 ;  /* 0x01e00000081879f0 */ /* 0x000fe20008700818 */
[----:B------:R-:W-:Y:S02]  /*1ba0*/  UIADD3 UR11, UP0, UR8, 0x2, URZ ;  /* 0x00000002080b7890 */ /* 0x000fe4000ff1e03f */
[----:B------:R-:W-:Y:S01]  /*1bb0*/  UIADD3 UR10, UP1, UR10, 0x2, URZ ;  /* 0x000000020a0a7890 */ /* 0x000fe2000ff3e03f */
[----:B------:R-:W-:Y:S01]  /*1bc0*/  UMOV UR8, URZ ;  /* 0x0000003f00087c82 */ /* 0x000fe20008000000 */
[----:B------:R-:W-:Y:S02]  /*1bd0*/  UIADD3.X UR9, UR7, 0x40000040, URZ, UP0, !UPT ;  /* 0x4000004007097890 */ /* 0x000fe400087fe43f */
[----:B------:R-:W-:Y:S01]  /*1be0*/  UIADD3.X UR7, UR8, 0x40000040, URZ, UP1, !UPT ;  /* 0x4000004008077890 */ /* 0x000fe20008ffe43f */
[----:B-1----:R-:W-:Y:S01]  /*1bf0*/  ISETP.LE.AND P0, PT, R2, UR6, PT ;  /* 0x0000000602007c0c */ /* 0x002fe2000bf03270 */
[----:B------:R-:W-:Y:S01]  /*1c00*/  UISETP.NE.U32.AND UP0, UPT, UR5, 0x3, UPT ;  /* 0x000000030500788c */ /* 0x000fe2000bf05070 */
[----:B------:R-:W-:-:S02]  /*1c10*/  UMOV UR8, UR11 ;  /* 0x0000000b00087c82 */ /* 0x000fc40008000000 */
[----:B------:R-:W-:Y:S02]  /*1c20*/  UIADD3.64 UR28, UR8, 0x2, URZ ;  /* 0x00000002081c7897 */ /* 0x000fe4000fffe03f */
[----:B------:R-:W-:Y:S01]  /*1c30*/  UMOV UR11, UR7 ;  /* 0x00000007000b7c82 */ /* 0x000fe20008000000 */
[----:B------:R-:W-:Y:S02]  /*1c40*/  USEL UR7, URZ, 0x1, UP0 ;  /* 0x000000013f077887 */ /* 0x000fe40008000000 */
[----:B------:R-:W-:Y:S02]  /*1c50*/  UIADD3.64 UR30, UR10, 0x2, URZ ;  /* 0x000000020a1e7897 */ /* 0x000fe4000fffe03f */
[----:B------:R-:W-:Y:S02]  /*1c60*/  USEL UR5, UR5, URZ, UP0 ;  /* 0x0000003f05057287 */ /* 0x000fe40008000000 */
[----:B------:R-:W-:Y:S01]  /*1c70*/  ULOP3.LUT UR4, UR4, UR7, URZ, 0x3c, !UPT ;  /* 0x0000000704047292 */ /* 0x000fe2000f8e3c3f */
[----:B------:R-:W-:-:S12]  /*1c80*/  HGMMA.64x128x16.F32 R24, gdesc[UR8], R24 ;  /* 0x01e00000081879f0 */ /* 0x000fd80008700818 */
[----:B------:R-:W-:Y:S01]  /*1c90*/  HGMMA.64x128x16.F32 R24, gdesc[UR28], R24 ;  /* 0x01e000001c1879f0 */ /* 0x000fe20008700818 */
[----:B------:R-:W-:Y:S02]  /*1ca0*/  UIADD3.64 UR28, UR8, 0x4, URZ ;  /* 0x00000004081c7897 */ /* 0x000fe4000fffe03f */
[----:B------:R-:W-:-:S09]  /*1cb0*/  UIADD3.64 UR30, UR10, 0x4, URZ ;  /* 0x000000040a1e7897 */ /* 0x000fd2000fffe03f */
        /* <DEDUP_REMOVED lines=8> */
[----:B------:R-:W-:Y:S02]  /*1d40*/  UIADD3.64 UR30, UR10, 0x402, URZ ;  /* 0x000004020a1e7897 */ /* 0x000fe4000fffe03f */
[----:B------:R-:W-:Y:S02]  /*1d50*/  UIADD3.64 UR8, UR8, 0x404, URZ ;  /* 0x0000040408087897 */ /* 0x000fe4000fffe03f */
[----:B------:R-:W-:-:S05]  /*1d60*/  UIADD3.64 UR10, UR10, 0x404, URZ ;  /* 0x000004040a0a7897 */ /* 0x000fca000fffe03f */
[----:B------:R-:W-:-:S12]  /*1d70*/  HGMMA.64x128x16.F32 R24, gdesc[UR28], R24 ;  /* 0x01e000001c1879f0 */ /* 0x000fd80008700818 */
[----:B------:R-:W-:Y:S01]  /*1d80*/  HGMMA.64x128x16.F32 R24, gdesc[UR8], R24, gsb0 ;  /* 0x01e00000081879f0 */ /* 0x000fe20008000818 */
[----:B------:R-:W-:Y:S05]  /*1d90*/  @!P0 BRA `(.L_x_49) ;  /* 0xfffffff800b48947 */ /* 0x000fea000383ffff */
.L_x_47:
[----:B------:R-:W-:Y:S02]  /*1da0*/  WARPGROUP.DEPBAR.LE gsb0, 0x0 ;  /* 0x00008000000079c5 */ /* 0x000fe40000010000 */
[----:B----4-:R-:W-:Y:S01]  /*1db0*/  BAR.SYNC.DEFER_BLOCKING 0x0 ;  /* 0x0000000000007b1d */ /* 0x010fe20000010000 */
[C---:B-1----:R-:W-:Y:S01]  /*1dc0*/  IMAD.SHL.U32 R2, R0.reuse, 0x80, RZ ;  /* 0x0000008000027824 */ /* 0x042fe200078e00ff */
[----:B------:R-:W-:Y:S01]  /*1dd0*/  F2FP.F16.F32.PACK_AB R24, R25, R24 ;  /* 0x000000181918723e */ /* 0x000fe200000000ff */
[----:B------:R-:W-:Y:S01]  /*1de0*/  IMAD.SHL.U32 R3, R0, 0x10, RZ ;  /* 0x0000001000037824 */ /* 0x000fe200078e00ff */
[----:B------:R-:W-:Y:S02]  /*1df0*/  F2FP.F16.F32.PACK_AB R25, R27, R26 ;  /* 0x0000001a1b19723e */ /* 0x000fe400000000ff */
[----:B------:R-:W-:Y:S02]  /*1e00*/  ELECT P0, URZ, PT ;  /* 0x00000000003f782f */ /* 0x000fe40003800000 */
[----:B------:R-:W-:Y:S01]  /*1e10*/  LOP3.LUT R2, R2, 0x780, RZ, 0xc0, !PT ;  /* 0x0000078002027812 */ /* 0x000fe200078ec0ff */
[----:B---3--:R-:W-:Y:S01]  /*1e20*/  ULOP3.LUT UR8, UR13, 0x1, URZ, 0xc0, !UPT ;  /* 0x000000010d087892 */ /* 0x008fe2000f8ec03f */
[----:B------:R-:W-:Y:S01]  /*1e30*/  F2FP.F16.F32.PACK_AB R56, R57, R56 ;  /* 0x000000383938723e */ /* 0x000fe200000000ff */
[----:B------:R-:W-:Y:S01]  /*1e40*/  UMOV UR10, UR23 ;  /* 0x00000017000a7c82 */ /* 0x000fe20008000000 */
[----:B------:R-:W-:Y:S01]  /*1e50*/  LOP3.LUT R3, R2, 0x70, R3, 0xf8, !PT ;  /* 0x0000007002037812 */ /* 0x000fe200078ef803 */
[----:B------:R-:W-:Y:S01]  /*1e60*/  ULEA UR9, UR8, UR27, 0x6 ;  /* 0x0000001b08097291 */ /* 0x000fe2000f8e303f */
[----:B------:R-:W-:Y:S01]  /*1e70*/  F2FP.F16.F32.PACK_AB R26, R29, R28 ;  /* 0x0000001c1d1a723e */ /* 0x000fe200000000ff */
[----:B------:R-:W-:Y:S01]  /*1e80*/  ULEA UR8, UR8, UR12, 0xe ;  /* 0x0000000c08087291 */ /* 0x000fe2000f8e703f */
[----:B------:R-:W-:Y:S01]  /*1e90*/  LOP3.LUT R3, R3, 0x10, R0, 0x78, !PT ;  /* 0x0000001003037812 */ /* 0x000fe200078e7800 */
[----:B------:R-:W-:Y:S01]  /*1ea0*/  IMAD.SHL.U32 R0, R0, 0x40, RZ ;  /* 0x0000004000007824 */ /* 0x000fe200078e00ff */
[----:B------:R-:W-:-:S02]  /*1eb0*/  F2FP.F16.F32.PACK_AB R27, R31, R30 ;  /* 0x0000001e1f1b723e */ /* 0x000fc400000000ff */
[----:B------:R-:W-:Y:S02]  /*1ec0*/  F2FP.F16.F32.PACK_AB R32, R33, R32 ;  /* 0x000000202120723e */ /* 0x000fe400000000ff */
[----:B------:R-:W-:Y:S02]  /*1ed0*/  LOP3.LUT R0, R3, 0x3800, R0, 0xf8, !PT ;  /* 0x0000380003007812 */ /* 0x000fe400078ef800 */
[----:B------:R-:W-:Y:S01]  /*1ee0*/  F2FP.F16.F32.PACK_AB R57, R59, R58 ;  /* 0x0000003a3b39723e */ /* 0x000fe200000000ff */
[----:B------:R-:W1:Y:S02]  /*1ef0*/  @!P2 SYNCS.CCTL.IV [UR12+0x30000] ;  /* 0x03000000ff00a9b1 */ /* 0x000e64000800000c */
[----:B-1----:R-:W-:Y:S01]  /*1f00*/  BAR.SYNC.DEFER_BLOCKING 0x0 ;  /* 0x0000000000007b1d */ /* 0x002fe20000010000 */
[C---:B------:R-:W-:Y:S01]  /*1f10*/  LOP3.LUT R3, R0.reuse, 0x20, RZ, 0x3c, !PT ;  /* 0x0000002000037812 */ /* 0x040fe200078e3cff */
[C---:B------:R-:W-:Y:S01]  /*1f20*/  VIADD R2, R0.reuse, UR12 ;  /* 0x0000000c00027c36 */ /* 0x040fe20008000000 */
[----:B------:R-:W-:-:S02]  /*1f30*/  LOP3.LUT R4, R0, 0x40, RZ, 0x3c, !PT ;  /* 0x0000004000047812 */ /* 0x000fc400078e3cff */
[----:B------:R-:W-:Y:S01]  /*1f40*/  F2FP.F16.F32.PACK_AB R33, R35, R34 ;  /* 0x000000222321723e */ /* 0x000fe200000000ff */
[----:B------:R-:W-:Y:S01]  /*1f50*/  VIADD R3, R3, UR12 ;  /* 0x0000000c03037c36 */ /* 0x000fe20008000000 */
[----:B------:R-:W-:Y:S01]  /*1f60*/  F2FP.F16.F32.PACK_AB R58, R61, R60 ;  /* 0x0000003c3d3a723e */ /* 0x000fe200000000ff */
[----:B------:R-:W-:Y:S01]  /*1f70*/  VIADD R4, R4, UR12 ;  /* 0x0000000c04047c36 */ /* 0x000fe20008000000 */
[----:B------:R-:W-:Y:S02]  /*1f80*/  F2FP.F16.F32.PACK_AB R59, R63, R62 ;  /* 0x0000003e3f3b723e */ /* 0x000fe400000000ff */
[----:B------:R-:W-:Y:S02]  /*1f90*/  F2FP.F16.F32.PACK_AB R64, R65, R64 ;  /* 0x000000404140723e */ /* 0x000fe400000000ff */
[----:B------:R-:W-:Y:S02]  /*1fa0*/  LOP3.LUT R0, R0, 0x60, RZ, 0x3c, !PT ;  /* 0x0000006000007812 */ /* 0x000fe400078e3cff */
[----:B------:R-:W-:-:S02]  /*1fb0*/  F2FP.F16.F32.PACK_AB R34, R37, R36 ;  /* 0x000000242522723e */ /* 0x000fc400000000ff */
[----:B------:R-:W-:Y:S01]  /*1fc0*/  F2FP.F16.F32.PACK_AB R35, R39, R38 ;  /* 0x000000262723723e */ /* 0x000fe200000000ff */
[----:B------:R-:W-:Y:S01]  /*1fd0*/  VIADD R0, R0, UR12 ;  /* 0x0000000c00007c36 */ /* 0x000fe20008000000 */
[----:B------:R-:W-:Y:S02]  /*1fe0*/  F2FP.F16.F32.PACK_AB R40, R41, R40 ;  /* 0x000000282928723e */ /* 0x000fe400000000ff */
[----:B------:R-:W-:Y:S02]  /*1ff0*/  F2FP.F16.F32.PACK_AB R65, R67, R66 ;  /* 0x000000424341723e */ /* 0x000fe400000000ff */
[----:B------:R-:W-:Y:S01]  /*2000*/  F2FP.F16.F32.PACK_AB R41, R43, R42 ;  /* 0x0000002a2b29723e */ /* 0x000fe200000000ff */
[----:B------:R-:W1:Y:S02]  /*2010*/  @!P2 SYNCS.CCTL.IV [UR12+0x30008] ;  /* 0x03000800ff00a9b1 */ /* 0x000e64000800000c */
[----:B-1----:R-:W-:Y:S01]  /*2020*/  BAR.SYNC.DEFER_BLOCKING 0x0 ;  /* 0x0000000000007b1d */ /* 0x002fe20000010000 */
[----:B------:R-:W-:-:S02]  /*2030*/  F2FP.F16.F32.PACK_AB R66, R69, R68 ;  /* 0x000000444542723e */ /* 0x000fc400000000ff */
[----:B------:R-:W-:Y:S02]  /*2040*/  F2FP.F16.F32.PACK_AB R67, R71, R70 ;  /* 0x000000464743723e */ /* 0x000fe400000000ff */
[----:B------:R-:W-:Y:S02]  /*2050*/  F2FP.F16.F32.PACK_AB R72, R73, R72 ;  /* 0x000000484948723e */ /* 0x000fe400000000ff */
[----:B------:R-:W-:Y:S02]  /*2060*/  F2FP.F16.F32.PACK_AB R42, R45, R44 ;  /* 0x0000002c2d2a723e */ /* 0x000fe400000000ff */
[----:B------:R-:W-:Y:S02]  /*2070*/  F2FP.F16.F32.PACK_AB R43, R47, R46 ;  /* 0x0000002e2f2b723e */ /* 0x000fe400000000ff */
[----:B------:R-:W-:Y:S02]  /*2080*/  F2FP.F16.F32.PACK_AB R48, R49, R48 ;  /* 0x000000303130723e */ /* 0x000fe400000000ff */
[----:B------:R-:W-:-:S02]  /*2090*/  F2FP.F16.F32.PACK_AB R73, R75, R74 ;  /* 0x0000004a4b49723e */ /* 0x000fc400000000ff */
[----:B------:R-:W-:Y:S02]  /*20a0*/  F2FP.F16.F32.PACK_AB R49, R51, R50 ;  /* 0x000000323331723e */ /* 0x000fe400000000ff */
[----:B------:R-:W-:Y:S02]  /*20b0*/  F2FP.F16.F32.PACK_AB R74, R77, R76 ;  /* 0x0000004c4d4a723e */ /* 0x000fe400000000ff */
[----:B------:R-:W-:Y:S02]  /*20c0*/  F2FP.F16.F32.PACK_AB R75, R79, R78 ;  /* 0x0000004e4f4b723e */ /* 0x000fe400000000ff */
[----:B------:R-:W-:Y:S02]  /*20d0*/  F2FP.F16.F32.PACK_AB R80, R81, R80 ;  /* 0x000000505150723e */ /* 0x000fe400000000ff */
[----:B------:R-:W-:Y:S01]  /*20e0*/  F2FP.F16.F32.PACK_AB R50, R53, R52 ;  /* 0x000000343532723e */ /* 0x000fe200000000ff */
[----:B------:R-:W1:Y:S02]  /*20f0*/  @!P2 SYNCS.CCTL.IV [UR12+0x30010] ;  /* 0x03001000ff00a9b1 */ /* 0x000e64000800000c */
[----:B-1----:R-:W-:Y:S01]  /*2100*/  STSM.16.M88.4 [R2], R24 ;  /* 0x0000001802007844 */ /* 0x002fe20000000200 */
[----:B------:R-:W-:-:S02]  /*2110*/  F2FP.F16.F32.PACK_AB R51, R55, R54 ;  /* 0x000000363733723e */ /* 0x000fc400000000ff */
[----:B------:R-:W-:Y:S01]  /*2120*/  F2FP.F16.F32.PACK_AB R81, R83, R82 ;  /* 0x000000525351723e */ /* 0x000fe200000000ff */
[----:B------:R-:W-:Y:S01]  /*2130*/  STSM.16.M88.4 [R2+0x4000], R56 ;  /* 0x0040003802007844 */ /* 0x000fe20000000200 */
[----:B------:R-:W-:Y:S02]  /*2140*/  F2FP.F16.F32.PACK_AB R82, R85, R84 ;  /* 0x000000545552723e */ /* 0x000fe400000000ff */
[----:B------:R-:W-:Y:S01]  /*2150*/  F2FP.F16.F32.PACK_AB R83, R87, R86 ;  /* 0x000000565753723e */ /* 0x000fe200000000ff */
[----:B------:R-:W-:Y:S01]  /*2160*/  STSM.16.M88.4 [R3], R32 ;  /* 0x0000002003007844 */ /* 0x000fe20000000200 */
[----:B------:R-:W-:-:S03]  /*2170*/  ISETP.LT.U32.AND P0, PT, R6, 0x40, P0 ;  /* 0x000000400600780c */ /* 0x000fc60000701070 */
[----:B------:R-:W-:Y:S04]  /*2180*/  STSM.16.M88.4 [R3+0x4000], R64 ;  /* 0x0040004003007844 */ /* 0x000fe80000000200 */
[----:B------:R-:W-:Y:S04]  /*2190*/  STSM.16.M88.4 [R4], R40 ;  /* 0x0000002804007844 */ /* 0x000fe80000000200 */
[----:B------:R-:W-:Y:S02]  /*21a0*/  STSM.16.M88.4 [R4+0x4000], R72 ;  /* 0x0040004804007844 */ /* 0x000fe40000000200 */
[----:B------:R-:W-:Y:S01]  /*21b0*/  VOTEU.ANY UP0, P0 ;  /* 0x00000000003f7886 */ /* 0x000fe20000000100 */
[----:B------:R-:W-:Y:S01]  /*21c0*/  VOTEU.ANY UP1, P0 ;  /* 0x00000000003f7886 */ /* 0x000fe20000020100 */
[----:B------:R-:W-:Y:S03]  /*21d0*/  STSM.16.M88.4 [R0], R48 ;  /* 0x0000003000007844 */ /* 0x000fe60000000200 */
[----:B------:R-:W-:Y:S01]  /*21e0*/  @UP0 UMOV UR6, UR18 ;  /* 0x0000001200060c82 */ /* 0x000fe20008000000 */
[----:B------:R-:W-:Y:S01]  /*21f0*/  STSM.16.M88.4 [R0+0x4000], R80 ;  /* 0x0040005000007844 */ /* 0x000fe20000000200 */
[----:B------:R-:W-:Y:S01]  /*2200*/  @UP0 UMOV UR7, UR19 ;  /* 0x0000001300070c82 */ /* 0x000fe20008000000 */
[----:B------:R1:W-:Y:S06]  /*2210*/  MEMBAR.ALL.CTA ;  /* 0x0000000000007992 */ /* 0x0003ec0000008000 */
[----:B-1----:R-:W1:Y:S02]  /*2220*/  FENCE.VIEW.ASYNC.S ;  /* 0x00000000000073c6 */ /* 0x002e640000000000 */
[----:B-1----:R-:W-:Y:S06]  /*2230*/  BAR.SYNC.DEFER_BLOCKING 0x0 ;  /* 0x0000000000007b1d */ /* 0x002fec0000010000 */
[----:B------:R1:W-:Y:S01]  /*2240*/  @UP1 UTMASTG.2D [UR8], [UR6] ;  /* 0x00000008060013b5 */ /* 0x0003e20008008000 */
[----:B------:R0:W-:Y:S01]  /*2250*/  UTMACMDFLUSH ;  /* 0x00000000000079b7 */ /* 0x0001e20000000000 */
[----:B------:R-:W-:-:S04]  /*2260*/  DEPBAR.LE SB0, 0x0 ;  /* 0x000080000000791a */ /* 0x000fc80000000000 */
[----:B------:R-:W-:Y:S06]  /*2270*/  BAR.SYNC.DEFER_BLOCKING 0x0 ;  /* 0x0000000000007b1d */ /* 0x000fec0000010000 */
[----:B-1----:R-:W-:Y:S05]  /*2280*/  EXIT ;  /* 0x000000000000794d */ /* 0x002fea0003800000 */
.L_x_48:
[----:B------:R-:W1:Y:S02]  /*2290*/  SYNCS.PHASECHK.TRANS64.TRYWAIT P0, [UR7+0x30000], R2 ;  /* 0x03000002ff0075a7 */ /* 0x000e640008000147 */
[----:B-1----:R-:W-:Y:S05]  /*22a0*/  @!P0 BRA `(.L_x_48) ;  /* 0xfffffffc00f88947 */ /* 0x002fea000383ffff */
[----:B------:R-:W-:Y:S05]  /*22b0*/  BRA `(.L_x_50) ;  /* 0xfffffff400f87947 */ /* 0x000fea000383ffff */
.L_x_51:
[----:B------:R-:W-:-:S00]  /*22c0*/  BRA `(.L_x_51) ;  /* 0xfffffffc00fc7947 */ /* 0x000fc0000383ffff */
[----:B------:R-:W-:-:S00]  /*22d0*/  NOP ;  /* 0x0000000000007918 */ /* 0x000fc00000000000 */
        /* <DEDUP_REMOVED lines=10> */
.L_x_52:


//--------------------- .nv.shared.gluon_wgmma    --------------------------
	.section	.nv.shared.gluon_wgmma,"aw",@nobits
	.sectionflags	@""
	.align	16
	.zero		1024


//--------------------- .nv.shared.reserved.0     --------------------------
	.section	.nv.shared.reserved.0,"aw",@nobits
	.weak		__nv_reservedSMEM_offset_0_alias
	.size		__nv_reservedSMEM_offset_0_alias, 0, 0
	.other		__nv_reservedSMEM_offset_0_alias,@"STO_CUDA_RESERVED_SHARED STV_DEFAULT"
__nv_reservedSMEM_offset_0_alias:
	.zero		0


//--------------------- .nv.constant0.gluon_wgmma --------------------------
	.section	.nv.constant0.gluon_wgmma,"a",@progbits
	.sectionflags	@""
	.align	4
.nv.constant0.gluon_wgmma:
	.zero		608


//--------------------- SYMBOLS --------------------------

	.type		.nv.reservedSmem.offset0,@object
	.size		.nv.reservedSmem.offset0,0x4
